//
// Generated by NVIDIA NVVM Compiler
//
// Compiler Build ID: CL-36424714
// Cuda compilation tools, release 13.0, V13.0.88
// Based on NVVM 20.0.0
//

.version 9.0
.target sm_100
.address_size 64

	// .globl	_Z9TransposePiS_PKiiiS1_S1_i

.visible .entry _Z9TransposePiS_PKiiiS1_S1_i(
	.param .u64 .ptr .align 1 _Z9TransposePiS_PKiiiS1_S1_i_param_0,
	.param .u64 .ptr .align 1 _Z9TransposePiS_PKiiiS1_S1_i_param_1,
	.param .u64 .ptr .align 1 _Z9TransposePiS_PKiiiS1_S1_i_param_2,
	.param .u32 _Z9TransposePiS_PKiiiS1_S1_i_param_3,
	.param .u32 _Z9TransposePiS_PKiiiS1_S1_i_param_4,
	.param .u64 .ptr .align 1 _Z9TransposePiS_PKiiiS1_S1_i_param_5,
	.param .u64 .ptr .align 1 _Z9TransposePiS_PKiiiS1_S1_i_param_6,
	.param .u32 _Z9TransposePiS_PKiiiS1_S1_i_param_7
)
{
	.reg .pred 	%p<11>;
	.reg .b32 	%r<144>;
	.reg .b64 	%rd<34>;

	ld.param.u64 	%rd11, [_Z9TransposePiS_PKiiiS1_S1_i_param_0];
	ld.param.u64 	%rd12, [_Z9TransposePiS_PKiiiS1_S1_i_param_1];
	ld.param.u64 	%rd13, [_Z9TransposePiS_PKiiiS1_S1_i_param_2];
	ld.param.u32 	%r34, [_Z9TransposePiS_PKiiiS1_S1_i_param_3];
	ld.param.u32 	%r33, [_Z9TransposePiS_PKiiiS1_S1_i_param_4];
	ld.param.u64 	%rd14, [_Z9TransposePiS_PKiiiS1_S1_i_param_6];
	ld.param.u32 	%r35, [_Z9TransposePiS_PKiiiS1_S1_i_param_7];
	cvta.to.global.u64 	%rd1, %rd13;
	cvta.to.global.u64 	%rd2, %rd14;
	mov.u32 	%r36, %ctaid.x;
	mov.u32 	%r37, %ntid.x;
	mov.u32 	%r38, %tid.x;
	mad.lo.s32 	%r1, %r36, %r37, %r38;
	add.s32 	%r134, %r35, %r1;
	add.s32 	%r39, %r35, %r34;
	setp.ge.s32 	%p1, %r134, %r39;
	@%p1 bra 	$L__BB0_15;
	setp.lt.s32 	%p2, %r33, 1;
	mov.b64 	%rd33, 0;
	@%p2 bra 	$L__BB0_14;
	and.b32  	%r3, %r33, 7;
	setp.lt.u32 	%p3, %r33, 8;
	mov.b32 	%r136, 0;
	mov.u32 	%r143, %r136;
	@%p3 bra 	$L__BB0_5;
	and.b32  	%r136, %r33, 2147483640;
	neg.s32 	%r128, %r136;
	add.s64 	%rd32, %rd2, 16;
	add.s64 	%rd31, %rd1, 16;
	mov.b32 	%r143, 0;
$L__BB0_4:
	.pragma "nounroll";
	ld.global.nc.u32 	%r43, [%rd32+-16];
	div.s32 	%r44, %r134, %r43;
	ld.global.nc.u32 	%r45, [%rd31+-16];
	mad.lo.s32 	%r46, %r45, %r44, %r143;
	mul.lo.s32 	%r47, %r44, %r43;
	sub.s32 	%r48, %r134, %r47;
	ld.global.nc.u32 	%r49, [%rd32+-12];
	div.s32 	%r50, %r48, %r49;
	ld.global.nc.u32 	%r51, [%rd31+-12];
	mad.lo.s32 	%r52, %r51, %r50, %r46;
	mul.lo.s32 	%r53, %r50, %r49;
	sub.s32 	%r54, %r48, %r53;
	ld.global.nc.u32 	%r55, [%rd32+-8];
	div.s32 	%r56, %r54, %r55;
	ld.global.nc.u32 	%r57, [%rd31+-8];
	mad.lo.s32 	%r58, %r57, %r56, %r52;
	mul.lo.s32 	%r59, %r56, %r55;
	sub.s32 	%r60, %r54, %r59;
	ld.global.nc.u32 	%r61, [%rd32+-4];
	div.s32 	%r62, %r60, %r61;
	ld.global.nc.u32 	%r63, [%rd31+-4];
	mad.lo.s32 	%r64, %r63, %r62, %r58;
	mul.lo.s32 	%r65, %r62, %r61;
	sub.s32 	%r66, %r60, %r65;
	ld.global.nc.u32 	%r67, [%rd32];
	div.s32 	%r68, %r66, %r67;
	ld.global.nc.u32 	%r69, [%rd31];
	mad.lo.s32 	%r70, %r69, %r68, %r64;
	mul.lo.s32 	%r71, %r68, %r67;
	sub.s32 	%r72, %r66, %r71;
	ld.global.nc.u32 	%r73, [%rd32+4];
	div.s32 	%r74, %r72, %r73;
	ld.global.nc.u32 	%r75, [%rd31+4];
	mad.lo.s32 	%r76, %r75, %r74, %r70;
	mul.lo.s32 	%r77, %r74, %r73;
	sub.s32 	%r78, %r72, %r77;
	ld.global.nc.u32 	%r79, [%rd32+8];
	div.s32 	%r80, %r78, %r79;
	ld.global.nc.u32 	%r81, [%rd31+8];
	mad.lo.s32 	%r82, %r81, %r80, %r76;
	mul.lo.s32 	%r83, %r80, %r79;
	sub.s32 	%r84, %r78, %r83;
	ld.global.nc.u32 	%r85, [%rd32+12];
	div.s32 	%r86, %r84, %r85;
	ld.global.nc.u32 	%r87, [%rd31+12];
	mad.lo.s32 	%r143, %r87, %r86, %r82;
	mul.lo.s32 	%r88, %r86, %r85;
	sub.s32 	%r134, %r84, %r88;
	add.s32 	%r128, %r128, 8;
	add.s64 	%rd32, %rd32, 32;
	add.s64 	%rd31, %rd31, 32;
	setp.ne.s32 	%p4, %r128, 0;
	@%p4 bra 	$L__BB0_4;
$L__BB0_5:
	setp.eq.s32 	%p5, %r3, 0;
	@%p5 bra 	$L__BB0_13;
	and.b32  	%r16, %r33, 3;
	setp.lt.u32 	%p6, %r3, 4;
	@%p6 bra 	$L__BB0_8;
	mul.wide.u32 	%rd16, %r136, 4;
	add.s64 	%rd17, %rd2, %rd16;
	ld.global.nc.u32 	%r90, [%rd17];
	div.s32 	%r91, %r134, %r90;
	add.s64 	%rd18, %rd1, %rd16;
	ld.global.nc.u32 	%r92, [%rd18];
	mad.lo.s32 	%r93, %r92, %r91, %r143;
	mul.lo.s32 	%r94, %r91, %r90;
	sub.s32 	%r95, %r134, %r94;
	ld.global.nc.u32 	%r96, [%rd17+4];
	div.s32 	%r97, %r95, %r96;
	ld.global.nc.u32 	%r98, [%rd18+4];
	mad.lo.s32 	%r99, %r98, %r97, %r93;
	mul.lo.s32 	%r100, %r97, %r96;
	sub.s32 	%r101, %r95, %r100;
	ld.global.nc.u32 	%r102, [%rd17+8];
	div.s32 	%r103, %r101, %r102;
	ld.global.nc.u32 	%r104, [%rd18+8];
	mad.lo.s32 	%r105, %r104, %r103, %r99;
	mul.lo.s32 	%r106, %r103, %r102;
	sub.s32 	%r107, %r101, %r106;
	ld.global.nc.u32 	%r108, [%rd17+12];
	div.s32 	%r109, %r107, %r108;
	ld.global.nc.u32 	%r110, [%rd18+12];
	mad.lo.s32 	%r143, %r110, %r109, %r105;
	mul.lo.s32 	%r111, %r109, %r108;
	sub.s32 	%r134, %r107, %r111;
	add.s32 	%r136, %r136, 4;
$L__BB0_8:
	setp.eq.s32 	%p7, %r16, 0;
	@%p7 bra 	$L__BB0_13;
	setp.eq.s32 	%p8, %r16, 1;
	@%p8 bra 	$L__BB0_11;
	mul.wide.u32 	%rd19, %r136, 4;
	add.s64 	%rd20, %rd2, %rd19;
	ld.global.nc.u32 	%r113, [%rd20];
	div.s32 	%r114, %r134, %r113;
	add.s64 	%rd21, %rd1, %rd19;
	ld.global.nc.u32 	%r115, [%rd21];
	mad.lo.s32 	%r116, %r115, %r114, %r143;
	mul.lo.s32 	%r117, %r114, %r113;
	sub.s32 	%r118, %r134, %r117;
	ld.global.nc.u32 	%r119, [%rd20+4];
	div.s32 	%r120, %r118, %r119;
	ld.global.nc.u32 	%r121, [%rd21+4];
	mad.lo.s32 	%r143, %r121, %r120, %r116;
	mul.lo.s32 	%r122, %r120, %r119;
	sub.s32 	%r134, %r118, %r122;
	add.s32 	%r136, %r136, 2;
$L__BB0_11:
	and.b32  	%r123, %r33, 1;
	setp.eq.b32 	%p9, %r123, 1;
	not.pred 	%p10, %p9;
	@%p10 bra 	$L__BB0_13;
	mul.wide.u32 	%rd22, %r136, 4;
	add.s64 	%rd23, %rd2, %rd22;
	ld.global.nc.u32 	%r124, [%rd23];
	div.s32 	%r125, %r134, %r124;
	add.s64 	%rd24, %rd1, %rd22;
	ld.global.nc.u32 	%r126, [%rd24];
	mad.lo.s32 	%r143, %r126, %r125, %r143;
$L__BB0_13:
	cvt.s64.s32 	%rd33, %r143;
$L__BB0_14:
	cvta.to.global.u64 	%rd25, %rd11;
	mul.wide.s32 	%rd26, %r1, 4;
	add.s64 	%rd27, %rd25, %rd26;
	ld.global.u32 	%r127, [%rd27];
	cvta.to.global.u64 	%rd28, %rd12;
	shl.b64 	%rd29, %rd33, 2;
	add.s64 	%rd30, %rd28, %rd29;
	st.global.u32 	[%rd30], %r127;
$L__BB0_15:
	ret;

}


// ===== COMPILED SASS (sm_100) =====

	.target	sm_100

	.elftype	@"ET_EXEC"


//--------------------- .note.nv.tkinfo           --------------------------
	.section	.note.nv.tkinfo,"",@"SHT_NOTE"
	.sectionflags	@"SHF_NOTE_NV_TKINFO"
	.tkinfo
        /*0018*/ 	.word	0x00000002
        /*0030*/ 	.string	""
        /*0030*/ 	.string	"ptxas"
        /*0030*/ 	.string	"Cuda compilation tools, release 13.0, V13.0.88"
        /*0030*/ 	.string	"Build cuda_13.0.r13.0/compiler.36424714_0"
        /*0030*/ 	.string	"-arch sm_100 -m 64 "



//--------------------- .note.nv.cuinfo           --------------------------
	.section	.note.nv.cuinfo,"",@"SHT_NOTE"
	.sectionflags	@"SHF_NOTE_NV_CUINFO"
        /*0018*/ 	.short	0x0002
        /*001a*/ 	.short	0x0064
        /*001c*/ 	.short	0x0082
	.zero		2


//--------------------- .nv.info                  --------------------------
	.section	.nv.info,"",@"SHT_CUDA_INFO"
	.align	4


	//----- nvinfo : EIATTR_REGCOUNT
	.align		4
        /*0000*/ 	.byte	0x04, 0x2f
        /*0002*/ 	.short	(.L_1 - .L_0)
	.align		4
.L_0:
        /*0004*/ 	.word	index@(_Z9TransposePiS_PKiiiS1_S1_i)
        /*0008*/ 	.word	0x00000020


	//----- nvinfo : EIATTR_FRAME_SIZE
	.align		4
.L_1:
        /*000c*/ 	.byte	0x04, 0x11
        /*000e*/ 	.short	(.L_3 - .L_2)
	.align		4
.L_2:
        /*0010*/ 	.word	index@(_Z9TransposePiS_PKiiiS1_S1_i)
        /*0014*/ 	.word	0x00000000


	//----- nvinfo : EIATTR_MIN_STACK_SIZE
	.align		4
.L_3:
        /*0018*/ 	.byte	0x04, 0x12
        /*001a*/ 	.short	(.L_5 - .L_4)
	.align		4
.L_4:
        /*001c*/ 	.word	index@(_Z9TransposePiS_PKiiiS1_S1_i)
        /*0020*/ 	.word	0x00000000
.L_5:


//--------------------- .nv.compat                --------------------------
	.section	.nv.compat,"",@"SHT_CUDA_COMPAT_INFO"
	.align	4
        /*0000*/ 	.byte	0x02, 0x09, 0x00, 0x00, 0x02, 0x02, 0x01, 0x00, 0x02, 0x05, 0x05, 0x00, 0x03, 0x07, 0x01, 0x01
        /*0010*/ 	.byte	0x02, 0x03, 0x00, 0x00, 0x02, 0x06, 0x01, 0x00, 0x04, 0x0b, 0x08, 0x00, 0x09, 0x00, 0x00, 0x00
        /*0020*/ 	.byte	0x00, 0x00, 0x00, 0x00


//--------------------- .nv.info._Z9TransposePiS_PKiiiS1_S1_i --------------------------
	.section	.nv.info._Z9TransposePiS_PKiiiS1_S1_i,"",@"SHT_CUDA_INFO"
	.sectionflags	@""
	.align	4


	//----- nvinfo : EIATTR_CUDA_API_VERSION
	.align		4
        /*0000*/ 	.byte	0x04, 0x37
        /*0002*/ 	.short	(.L_7 - .L_6)
.L_6:
        /*0004*/ 	.word	0x00000082


	//----- nvinfo : EIATTR_KPARAM_INFO
	.align		4
.L_7:
        /*0008*/ 	.byte	0x04, 0x17
        /*000a*/ 	.short	(.L_9 - .L_8)
.L_8:
        /*000c*/ 	.word	0x00000000
        /*0010*/ 	.short	0x0007
        /*0012*/ 	.short	0x0030
        /*0014*/ 	.byte	0x00, 0xf0, 0x11, 0x00


	//----- nvinfo : EIATTR_KPARAM_INFO
	.align		4
.L_9:
        /*0018*/ 	.byte	0x04, 0x17
        /*001a*/ 	.short	(.L_11 - .L_10)
.L_10:
        /*001c*/ 	.word	0x00000000
        /*0020*/ 	.short	0x0006
        /*0022*/ 	.short	0x0028
        /*0024*/ 	.byte	0x00, 0xf5, 0x21, 0x00


	//----- nvinfo : EIATTR_KPARAM_INFO
	.align		4
.L_11:
        /*0028*/ 	.byte	0x04, 0x17
        /*002a*/ 	.short	(.L_13 - .L_12)
.L_12:
        /*002c*/ 	.word	0x00000000
        /*0030*/ 	.short	0x0005
        /*0032*/ 	.short	0x0020
        /*0034*/ 	.byte	0x00, 0xf5, 0x21, 0x00


	//----- nvinfo : EIATTR_KPARAM_INFO
	.align		4
.L_13:
        /*0038*/ 	.byte	0x04, 0x17
        /*003a*/ 	.short	(.L_15 - .L_14)
.L_14:
        /*003c*/ 	.word	0x00000000
        /*0040*/ 	.short	0x0004
        /*0042*/ 	.short	0x001c
        /*0044*/ 	.byte	0x00, 0xf0, 0x11, 0x00


	//----- nvinfo : EIATTR_KPARAM_INFO
	.align		4
.L_15:
        /*0048*/ 	.byte	0x04, 0x17
        /*004a*/ 	.short	(.L_17 - .L_16)
.L_16:
        /*004c*/ 	.word	0x00000000
        /*0050*/ 	.short	0x0003
        /*0052*/ 	.short	0x0018
        /*0054*/ 	.byte	0x00, 0xf0, 0x11, 0x00


	//----- nvinfo : EIATTR_KPARAM_INFO
	.align		4
.L_17:
        /*0058*/ 	.byte	0x04, 0x17
        /*005a*/ 	.short	(.L_19 - .L_18)
.L_18:
        /*005c*/ 	.word	0x00000000
        /*0060*/ 	.short	0x0002
        /*0062*/ 	.short	0x0010
        /*0064*/ 	.byte	0x00, 0xf5, 0x21, 0x00


	//----- nvinfo : EIATTR_KPARAM_INFO
	.align		4
.L_19:
        /*0068*/ 	.byte	0x04, 0x17
        /*006a*/ 	.short	(.L_21 - .L_20)
.L_20:
        /*006c*/ 	.word	0x00000000
        /*0070*/ 	.short	0x0001
        /*0072*/ 	.short	0x0008
        /*0074*/ 	.byte	0x00, 0xf5, 0x21, 0x00


	//----- nvinfo : EIATTR_KPARAM_INFO
	.align		4
.L_21:
        /*0078*/ 	.byte	0x04, 0x17
        /*007a*/ 	.short	(.L_23 - .L_22)
.L_22:
        /*007c*/ 	.word	0x00000000
        /*0080*/ 	.short	0x0000
        /*0082*/ 	.short	0x0000
        /*0084*/ 	.byte	0x00, 0xf5, 0x21, 0x00


	//----- nvinfo : EIATTR_SPARSE_MMA_MASK
	.align		4
.L_23:
        /*0088*/ 	.byte	0x03, 0x50
        /*008a*/ 	.short	0x0000


	//----- nvinfo : EIATTR_MAXREG_COUNT
	.align		4
        /*008c*/ 	.byte	0x03, 0x1b
        /*008e*/ 	.short	0x00ff


	//----- nvinfo : EIATTR_MERCURY_ISA_VERSION
	.align		4
        /*0090*/ 	.byte	0x03, 0x5f
        /*0092*/ 	.short	0x0101


	//----- nvinfo : EIATTR_VRC_CTA_INIT_COUNT
	.align		4
        /*0094*/ 	.byte	0x02, 0x4a
	.zero		1
	.zero		1


	//----- nvinfo : EIATTR_EXIT_INSTR_OFFSETS
	.align		4
        /*0098*/ 	.byte	0x04, 0x1c
        /*009a*/ 	.short	(.L_25 - .L_24)


	//   ....[0]....
.L_24:
        /*009c*/ 	.word	0x000000a0


	//   ....[1]....
        /*00a0*/ 	.word	0x00002170


	//----- nvinfo : EIATTR_CBANK_PARAM_SIZE
	.align		4
.L_25:
        /*00a4*/ 	.byte	0x03, 0x19
        /*00a6*/ 	.short	0x0034


	//----- nvinfo : EIATTR_PARAM_CBANK
	.align		4
        /*00a8*/ 	.byte	0x04, 0x0a
        /*00aa*/ 	.short	(.L_27 - .L_26)
	.align		4
.L_26:
        /*00ac*/ 	.word	index@(.nv.constant0._Z9TransposePiS_PKiiiS1_S1_i)
        /*00b0*/ 	.short	0x0380
        /*00b2*/ 	.short	0x0034


	//----- nvinfo : EIATTR_SW_WAR
	.align		4
.L_27:
        /*00b4*/ 	.byte	0x04, 0x36
        /*00b6*/ 	.short	(.L_29 - .L_28)
.L_28:
        /*00b8*/ 	.word	0x00000008
.L_29:


//--------------------- .nv.callgraph             --------------------------
	.section	.nv.callgraph,"",@"SHT_CUDA_CALLGRAPH"
	.align	4
	.sectionentsize	8
	.align		4
        /*0000*/ 	.word	0x00000000
	.align		4
        /*0004*/ 	.word	0xffffffff
	.align		4
        /*0008*/ 	.word	0x00000000
	.align		4
        /*000c*/ 	.word	0xfffffffe
	.align		4
        /*0010*/ 	.word	0x00000000
	.align		4
        /*0014*/ 	.word	0xfffffffd
	.align		4
        /*0018*/ 	.word	0x00000000
	.align		4
        /*001c*/ 	.word	0xfffffffc


//--------------------- .text._Z9TransposePiS_PKiiiS1_S1_i --------------------------
	.section	.text._Z9TransposePiS_PKiiiS1_S1_i,"ax",@progbits
	.align	128
        .global         _Z9TransposePiS_PKiiiS1_S1_i
        .type           _Z9TransposePiS_PKiiiS1_S1_i,@function
        .size           _Z9TransposePiS_PKiiiS1_S1_i,(.L_x_7 - _Z9TransposePiS_PKiiiS1_S1_i)
        .other          _Z9TransposePiS_PKiiiS1_S1_i,@"STO_CUDA_ENTRY STV_DEFAULT"
_Z9TransposePiS_PKiiiS1_S1_i:
.text._Z9TransposePiS_PKiiiS1_S1_i:
[----:B------:R-:W-:Y:S01]  /*0000*/  LDC R1, c[0x0][0x37c] ;  /* 0x0000df00ff017b82 */ /* 0x000fe20000000800 */
[----:B------:R-:W0:Y:S07]  /*0010*/  S2R R0, SR_TID.X ;  /* 0x0000000000007919 */ /* 0x000e2e0000002100 */
[----:B------:R-:W0:Y:S01]  /*0020*/  S2UR UR5, SR_CTAID.X ;  /* 0x00000000000579c3 */ /* 0x000e220000002500 */
[----:B------:R-:W1:Y:S01]  /*0030*/  LDCU UR6, c[0x0][0x3b0] ;  /* 0x00007600ff0677ac */ /* 0x000e620008000800 */
[----:B------:R-:W1:Y:S06]  /*0040*/  LDCU UR4, c[0x0][0x398] ;  /* 0x00007300ff0477ac */ /* 0x000e6c0008000800 */
[----:B------:R-:W0:Y:S01]  /*0050*/  LDC R9, c[0x0][0x360] ;  /* 0x0000d800ff097b82 */ /* 0x000e220000000800 */
[----:B-1----:R-:W-:Y:S01]  /*0060*/  UIADD3 UR4, UPT, UPT, UR6, UR4, URZ ;  /* 0x0000000406047290 */ /* 0x002fe2000fffe0ff */
[----:B0-----:R-:W-:-:S04]  /*0070*/  IMAD R9, R9, UR5, R0 ;  /* 0x0000000509097c24 */ /* 0x001fc8000f8e0200 */
[----:B------:R-:W-:-:S05]  /*0080*/  VIADD R13, R9, UR6 ;  /* 0x00000006090d7c36 */ /* 0x000fca0008000000 */
[----:B------:R-:W-:-:S13]  /*0090*/  ISETP.GE.AND P0, PT, R13, UR4, PT ;  /* 0x000000040d007c0c */ /* 0x000fda000bf06270 */
[----:B------:R-:W-:Y:S05]  /*00a0*/  @P0 EXIT ;  /* 0x000000000000094d */ /* 0x000fea0003800000 */
[----:B------:R-:W0:Y:S01]  /*00b0*/  LDCU UR4, c[0x0][0x39c] ;  /* 0x00007380ff0477ac */ /* 0x000e220008000800 */
[----:B------:R-:W-:Y:S01]  /*00c0*/  CS2R R2, SRZ ;  /* 0x0000000000027805 */ /* 0x000fe2000001ff00 */
[----:B------:R-:W1:Y:S01]  /*00d0*/  LDCU.64 UR14, c[0x0][0x358] ;  /* 0x00006b00ff0e77ac */ /* 0x000e620008000a00 */
[----:B0-----:R-:W-:-:S09]  /*00e0*/  UISETP.GE.AND UP0, UPT, UR4, 0x1, UPT ;  /* 0x000000010400788c */ /* 0x001fd2000bf06270 */
[----:B-1----:R-:W-:Y:S05]  /*00f0*/  BRA.U !UP0, `(.L_x_0) ;  /* 0x0000002108007547 */ /* 0x002fea000b800000 */
[----:B------:R-:W-:Y:S01]  /*0100*/  UISETP.GE.U32.AND UP1, UPT, UR4, 0x8, UPT ;  /* 0x000000080400788c */ /* 0x000fe2000bf26070 */
[----:B------:R-:W-:Y:S01]  /*0110*/  CS2R R10, SRZ ;  /* 0x00000000000a7805 */ /* 0x000fe2000001ff00 */
[----:B------:R-:W-:-:S04]  /*0120*/  ULOP3.LUT UR12, UR4, 0x7, URZ, 0xc0, !UPT ;  /* 0x00000007040c7892 */ /* 0x000fc8000f8ec0ff */
[----:B------:R-:W-:-:S03]  /*0130*/  UISETP.NE.AND UP0, UPT, UR12, URZ, UPT ;  /* 0x000000ff0c00728c */ /* 0x000fc6000bf05270 */
[----:B------:R-:W-:Y:S08]  /*0140*/  BRA.U !UP1, `(.L_x_1) ;  /* 0x0000001109347547 */ /* 0x000ff0000b800000 */
[----:B------:R-:W0:Y:S01]  /*0150*/  LDCU.64 UR8, c[0x0][0x3a8] ;  /* 0x00007500ff0877ac */ /* 0x000e220008000a00 */
[----:B------:R-:W-:Y:S01]  /*0160*/  IMAD.MOV.U32 R11, RZ, RZ, RZ ;  /* 0x000000ffff0b7224 */ /* 0x000fe200078e00ff */
[----:B------:R-:W1:Y:S01]  /*0170*/  LDCU.64 UR10, c[0x0][0x390] ;  /* 0x00007200ff0a77ac */ /* 0x000e620008000a00 */
[----:B------:R-:W-:-:S06]  /*0180*/  ULOP3.LUT UR4, UR4, 0x7ffffff8, URZ, 0xc0, !UPT ;  /* 0x7ffffff804047892 */ /* 0x000fcc000f8ec0ff */
[----:B------:R-:W-:Y:S01]  /*0190*/  MOV R10, UR4 ;  /* 0x00000004000a7c02 */ /* 0x000fe20008000f00 */
[----:B0-----:R-:W-:Y:S02]  /*01a0*/  UIADD3 UR7, UP1, UPT, UR8, 0x10, URZ ;  /* 0x0000001008077890 */ /* 0x001fe4000ff3e0ff */
[----:B-1----:R-:W-:Y:S02]  /*01b0*/  UIADD3 UR5, UP2, UPT, UR10, 0x10, URZ ;  /* 0x000000100a057890 */ /* 0x002fe4000ff5e0ff */
[----:B------:R-:W-:Y:S02]  /*01c0*/  UIADD3.X UR8, UPT, UPT, URZ, UR9, URZ, UP1, !UPT ;  /* 0x00000009ff087290 */ /* 0x000fe40008ffe4ff */
[----:B------:R-:W-:Y:S01]  /*01d0*/  IMAD.U32 R2, RZ, RZ, UR7 ;  /* 0x00000007ff027e24 */ /* 0x000fe2000f8e00ff */
[----:B------:R-:W-:Y:S01]  /*01e0*/  UIADD3.X UR6, UPT, UPT, URZ, UR11, URZ, UP2, !UPT ;  /* 0x0000000bff067290 */ /* 0x000fe200097fe4ff */
[----:B------:R-:W-:Y:S01]  /*01f0*/  IMAD.U32 R6, RZ, RZ, UR5 ;  /* 0x00000005ff067e24 */ /* 0x000fe2000f8e00ff */
[----:B------:R-:W-:Y:S01]  /*0200*/  UIADD3 UR9, UPT, UPT, -UR4, URZ, URZ ;  /* 0x000000ff04097290 */ /* 0x000fe2000fffe1ff */
[----:B------:R-:W-:-:S03]  /*0210*/  MOV R3, UR8 ;  /* 0x0000000800037c02 */ /* 0x000fc60008000f00 */
[----:B------:R-:W-:-:S08]  /*0220*/  IMAD.U32 R17, RZ, RZ, UR6 ;  /* 0x00000006ff117e24 */ /* 0x000fd0000f8e00ff */
.L_x_2:
[----:B------:R-:W2:Y:S04]  /*0230*/  LDG.E.CONSTANT R0, desc[UR14][R2.64+-0x10] ;  /* 0xfffff00e02007981 */ /* 0x000ea8000c1e9900 */
[----:B------:R-:W3:Y:S04]  /*0240*/  LDG.E.CONSTANT R7, desc[UR14][R2.64+-0xc] ;  /* 0xfffff40e02077981 */ /* 0x000ee8000c1e9900 */
[----:B------:R-:W4:Y:S04]  /*0250*/  LDG.E.CONSTANT R18, desc[UR14][R2.64+-0x8] ;  /* 0xfffff80e02127981 */ /* 0x000f28000c1e9900 */
[----:B------:R-:W5:Y:S04]  /*0260*/  LDG.E.CONSTANT R19, desc[UR14][R2.64+-0x4] ;  /* 0xfffffc0e02137981 */ /* 0x000f68000c1e9900 */
[----:B------:R-:W5:Y:S01]  /*0270*/  LDG.E.CONSTANT R15, desc[UR14][R2.64] ;  /* 0x0000000e020f7981 */ /* 0x000f62000c1e9900 */
[----:B------:R-:W-:-:S03]  /*0280*/  IABS R20, R13 ;  /* 0x0000000d00147213 */ /* 0x000fc60000000000 */
[----:B------:R-:W5:Y:S01]  /*0290*/  LDG.E.CONSTANT R14, desc[UR14][R2.64+0x4] ;  /* 0x0000040e020e7981 */ /* 0x000f62000c1e9900 */
[----:B--2---:R-:W-:-:S04]  /*02a0*/  IABS R8, R0 ;  /* 0x0000000000087213 */ /* 0x004fc80000000000 */
[----:B------:R-:W0:Y:S08]  /*02b0*/  I2F.RP R12, R8 ;  /* 0x00000008000c7306 */ /* 0x000e300000209400 */
[----:B0-----:R-:W0:Y:S02]  /*02c0*/  MUFU.RCP R12, R12 ;  /* 0x0000000c000c7308 */ /* 0x001e240000001000 */
[----:B0-----:R-:W-:-:S06]  /*02d0*/  VIADD R4, R12, 0xffffffe ;  /* 0x0ffffffe0c047836 */ /* 0x001fcc0000000000 */
[----:B------:R0:W1:Y:S01]  /*02e0*/  F2I.FTZ.U32.TRUNC.NTZ R5, R4 ;  /* 0x0000000400057305 */ /* 0x000062000021f000 */
[----:B------:R-:W-:Y:S01]  /*02f0*/  IABS R16, R0 ;  /* 0x0000000000107213 */ /* 0x000fe20000000000 */
[----:B0-----:R-:W-:Y:S01]  /*0300*/  IMAD.MOV.U32 R4, RZ, RZ, RZ ;  /* 0x000000ffff047224 */ /* 0x001fe200078e00ff */
[----:B-1----:R-:W-:-:S05]  /*0310*/  IADD3 R21, PT, PT, RZ, -R5, RZ ;  /* 0x80000005ff157210 */ /* 0x002fca0007ffe0ff */
[----:B------:R-:W-:Y:S01]  /*0320*/  IMAD R21, R21, R8, RZ ;  /* 0x0000000815157224 */ /* 0x000fe200078e02ff */
[----:B---3--:R-:W-:-:S03]  /*0330*/  IABS R12, R7 ;  /* 0x00000007000c7213 */ /* 0x008fc60000000000 */
[----:B------:R-:W-:-:S04]  /*0340*/  IMAD.HI.U32 R5, R5, R21, R4 ;  /* 0x0000001505057227 */ /* 0x000fc800078e0004 */
[----:B------:R-:W-:Y:S01]  /*0350*/  IMAD.MOV R21, RZ, RZ, -R16 ;  /* 0x000000ffff157224 */ /* 0x000fe200078e0a10 */
[----:B------:R-:W-:Y:S01]  /*0360*/  MOV R16, R12 ;  /* 0x0000000c00107202 */ /* 0x000fe20000000f00 */
[----:B------:R-:W-:-:S03]  /*0370*/  IMAD.HI.U32 R4, R5, R20, RZ ;  /* 0x0000001405047227 */ /* 0x000fc600078e00ff */
[----:B------:R-:W0:Y:S01]  /*0380*/  I2F.RP R12, R16 ;  /* 0x00000010000c7306 */ /* 0x000e220000209400 */
[----:B------:R-:W-:-:S05]  /*0390*/  IMAD R5, R4, R21, R20 ;  /* 0x0000001504057224 */ /* 0x000fca00078e0214 */
[----:B------:R-:W-:Y:S02]  /*03a0*/  ISETP.GT.U32.AND P2, PT, R8, R5, PT ;  /* 0x000000050800720c */ /* 0x000fe40003f44070 */
[----:B0-----:R-:W0:Y:S11]  /*03b0*/  MUFU.RCP R12, R12 ;  /* 0x0000000c000c7308 */ /* 0x001e360000001000 */
[----:B------:R-:W-:-:S05]  /*03c0*/  @!P2 IMAD.IADD R5, R5, 0x1, -R8 ;  /* 0x000000010505a824 */ /* 0x000fca00078e0a08 */
[----:B------:R-:W-:Y:S02]  /*03d0*/  ISETP.GE.U32.AND P0, PT, R5, R8, PT ;  /* 0x000000080500720c */ /* 0x000fe40003f06070 */
[----:B------:R-:W-:Y:S02]  /*03e0*/  LOP3.LUT R5, R13, R0, RZ, 0x3c, !PT ;  /* 0x000000000d057212 */ /* 0x000fe400078e3cff */
[----:B------:R-:W-:Y:S02]  /*03f0*/  @!P2 IADD3 R4, PT, PT, R4, 0x1, RZ ;  /* 0x000000010404a810 */ /* 0x000fe40007ffe0ff */
[----:B------:R-:W-:Y:S01]  /*0400*/  ISETP.GE.AND P1, PT, R5, RZ, PT ;  /* 0x000000ff0500720c */ /* 0x000fe20003f26270 */
[----:B0-----:R-:W-:Y:S01]  /*0410*/  VIADD R5, R12, 0xffffffe ;  /* 0x0ffffffe0c057836 */ /* 0x001fe20000000000 */
[----:B------:R-:W-:Y:S01]  /*0420*/  ISETP.NE.AND P2, PT, R0, RZ, PT ;  /* 0x000000ff0000720c */ /* 0x000fe20003f45270 */
[----:B------:R-:W2:Y:S04]  /*0430*/  LDG.E.CONSTANT R12, desc[UR14][R2.64+0x8] ;  /* 0x0000080e020c7981 */ /* 0x000ea8000c1e9900 */
[----:B------:R-:W-:Y:S01]  /*0440*/  @P0 VIADD R4, R4, 0x1 ;  /* 0x0000000104040836 */ /* 0x000fe20000000000 */
[----:B------:R-:W0:Y:S03]  /*0450*/  F2I.FTZ.U32.TRUNC.NTZ R5, R5 ;  /* 0x0000000500057305 */ /* 0x000e26000021f000 */
[----:B------:R-:W-:-:S05]  /*0460*/  IMAD.MOV.U32 R8, RZ, RZ, R4 ;  /* 0x000000ffff087224 */ /* 0x000fca00078e0004 */
[----:B------:R-:W-:Y:S02]  /*0470*/  @!P1 IADD3 R8, PT, PT, -R8, RZ, RZ ;  /* 0x000000ff08089210 */ /* 0x000fe40007ffe1ff */
[----:B------:R-:W-:Y:S01]  /*0480*/  @!P2 LOP3.LUT R8, RZ, R0, RZ, 0x33, !PT ;  /* 0x00000000ff08a212 */ /* 0x000fe200078e33ff */
[----:B------:R-:W-:-:S04]  /*0490*/  HFMA2 R4, -RZ, RZ, 0, 0 ;  /* 0x00000000ff047431 */ /* 0x000fc800000001ff */
[----:B------:R-:W-:Y:S02]  /*04a0*/  IMAD.MOV R22, RZ, RZ, -R8 ;  /* 0x000000ffff167224 */ /* 0x000fe400078e0a08 */
[----:B0-----:R-:W-:Y:S02]  /*04b0*/  IMAD.MOV R21, RZ, RZ, -R5 ;  /* 0x000000ffff157224 */ /* 0x001fe400078e0a05 */
[----:B------:R-:W-:Y:S02]  /*04c0*/  IMAD R22, R0, R22, R13 ;  /* 0x0000001600167224 */ /* 0x000fe400078e020d */
[----:B------:R-:W-:Y:S01]  /*04d0*/  IMAD R13, R21, R16, RZ ;  /* 0x00000010150d7224 */ /* 0x000fe200078e02ff */
[----:B------:R-:W-:Y:S02]  /*04e0*/  IABS R20, R7 ;  /* 0x0000000700147213 */ /* 0x000fe40000000000 */
[----:B------:R-:W-:Y:S01]  /*04f0*/  IABS R0, R22 ;  /* 0x0000001600007213 */ /* 0x000fe20000000000 */
[----:B------:R-:W-:Y:S01]  /*0500*/  IMAD.HI.U32 R4, R5, R13, R4 ;  /* 0x0000000d05047227 */ /* 0x000fe200078e0004 */
[----:B----4-:R-:W-:-:S03]  /*0510*/  IABS R13, R18 ;  /* 0x00000012000d7213 */ /* 0x010fc60000000000 */
[----:B------:R-:W-:Y:S02]  /*0520*/  IMAD.MOV.U32 R5, RZ, RZ, R0 ;  /* 0x000000ffff057224 */ /* 0x000fe400078e0000 */
[----:B------:R-:W-:Y:S01]  /*0530*/  IMAD.MOV R21, RZ, RZ, -R20 ;  /* 0x000000ffff157224 */ /* 0x000fe200078e0a14 */
[----:B------:R-:W-:Y:S01]  /*0540*/  MOV R20, R13 ;  /* 0x0000000d00147202 */ /* 0x000fe20000000f00 */
[----:B------:R-:W-:-:S03]  /*0550*/  IMAD.HI.U32 R0, R4, R5, RZ ;  /* 0x0000000504007227 */ /* 0x000fc600078e00ff */
[----:B------:R-:W0:Y:S01]  /*0560*/  I2F.RP R13, R20 ;  /* 0x00000014000d7306 */ /* 0x000e220000209400 */
[----:B------:R-:W-:-:S05]  /*0570*/  IMAD R5, R0, R21, R5 ;  /* 0x0000001500057224 */ /* 0x000fca00078e0205 */
[----:B------:R-:W-:Y:S02]  /*0580*/  ISETP.GT.U32.AND P2, PT, R16, R5, PT ;  /* 0x000000051000720c */ /* 0x000fe40003f44070 */
[----:B0-----:R-:W0:Y:S11]  /*0590*/  MUFU.RCP R13, R13 ;  /* 0x0000000d000d7308 */ /* 0x001e360000001000 */
[----:B------:R-:W-:Y:S01]  /*05a0*/  @!P2 IMAD.IADD R5, R5, 0x1, -R16 ;  /* 0x000000010505a824 */ /* 0x000fe200078e0a10 */
[----:B------:R-:W-:-:S04]  /*05b0*/  LOP3.LUT R4, R22, R7, RZ, 0x3c, !PT ;  /* 0x0000000716047212 */ /* 0x000fc800078e3cff */
[----:B------:R-:W-:Y:S02]  /*05c0*/  ISETP.GE.U32.AND P0, PT, R5, R16, PT ;  /* 0x000000100500720c */ /* 0x000fe40003f06070 */
[----:B------:R-:W-:Y:S02]  /*05d0*/  ISETP.GE.AND P1, PT, R4, RZ, PT ;  /* 0x000000ff0400720c */ /* 0x000fe40003f26270 */
[----:B------:R-:W-:Y:S02]  /*05e0*/  @!P2 IADD3 R0, PT, PT, R0, 0x1, RZ ;  /* 0x000000010000a810 */ /* 0x000fe40007ffe0ff */
[----:B------:R-:W-:Y:S01]  /*05f0*/  ISETP.NE.AND P2, PT, R7, RZ, PT ;  /* 0x000000ff0700720c */ /* 0x000fe20003f45270 */
[----:B0-----:R-:W-:Y:S02]  /*0600*/  VIADD R4, R13, 0xffffffe ;  /* 0x0ffffffe0d047836 */ /* 0x001fe40000000000 */
[----:B------:R-:W3:Y:S02]  /*0610*/  LDG.E.CONSTANT R13, desc[UR14][R2.64+0xc] ;  /* 0x00000c0e020d7981 */ /* 0x000ee4000c1e9900 */
[----:B------:R-:W0:Y:S02]  /*0620*/  F2I.FTZ.U32.TRUNC.NTZ R5, R4 ;  /* 0x0000000400057305 */ /* 0x000e24000021f000 */
[----:B------:R-:W-:-:S04]  /*0630*/  @P0 VIADD R0, R0, 0x1 ;  /* 0x0000000100000836 */ /* 0x000fc80000000000 */
[----:B------:R-:W-:Y:S02]  /*0640*/  @!P1 IMAD.MOV R0, RZ, RZ, -R0 ;  /* 0x000000ffff009224 */ /* 0x000fe400078e0a00 */
[----:B------:R-:W-:-:S05]  /*0650*/  @!P2 LOP3.LUT R0, RZ, R7, RZ, 0x33, !PT ;  /* 0x00000007ff00a212 */ /* 0x000fca00078e33ff */
[----:B------:R-:W-:Y:S01]  /*0660*/  IMAD.MOV R21, RZ, RZ, -R0 ;  /* 0x000000ffff157224 */ /* 0x000fe200078e0a00 */
[----:B0-----:R-:W-:-:S03]  /*0670*/  IADD3 R23, PT, PT, RZ, -R5, RZ ;  /* 0x80000005ff177210 */ /* 0x001fc60007ffe0ff */
[----:B------:R-:W-:Y:S02]  /*0680*/  IMAD R21, R7, R21, R22 ;  /* 0x0000001507157224 */ /* 0x000fe400078e0216 */
[----:B------:R-:W-:Y:S02]  /*0690*/  IMAD.MOV.U32 R4, RZ, RZ, RZ ;  /* 0x000000ffff047224 */ /* 0x000fe400078e00ff */
[----:B------:R-:W-:Y:S01]  /*06a0*/  IMAD R7, R23, R20, RZ ;  /* 0x0000001417077224 */ /* 0x000fe200078e02ff */
[----:B------:R-:W-:Y:S02]  /*06b0*/  IABS R16, R21 ;  /* 0x0000001500107213 */ /* 0x000fe40000000000 */
[----:B------:R-:W-:Y:S01]  /*06c0*/  IABS R22, R18 ;  /* 0x0000001200167213 */ /* 0x000fe20000000000 */
[----:B------:R-:W-:-:S04]  /*06d0*/  IMAD.HI.U32 R4, R5, R7, R4 ;  /* 0x0000000705047227 */ /* 0x000fc800078e0004 */
[----:B------:R-:W-:Y:S01]  /*06e0*/  IMAD.MOV.U32 R5, RZ, RZ, R16 ;  /* 0x000000ffff057224 */ /* 0x000fe200078e0010 */
[----:B------:R-:W-:-:S03]  /*06f0*/  IADD3 R7, PT, PT, RZ, -R22, RZ ;  /* 0x80000016ff077210 */ /* 0x000fc60007ffe0ff */
[----:B------:R-:W-:Y:S01]  /*0700*/  IMAD.HI.U32 R16, R4, R5, RZ ;  /* 0x0000000504107227 */ /* 0x000fe200078e00ff */
[----:B-----5:R-:W-:-:S03]  /*0710*/  IABS R23, R19 ;  /* 0x0000001300177213 */ /* 0x020fc60000000000 */
[----:B------:R-:W-:Y:S02]  /*0720*/  IMAD R5, R16, R7, R5 ;  /* 0x0000000710057224 */ /* 0x000fe400078e0205 */
[----:B------:R-:W-:-:S03]  /*0730*/  IMAD.MOV.U32 R22, RZ, RZ, R23 ;  /* 0x000000ffff167224 */ /* 0x000fc600078e0017 */
[----:B------:R-:W-:Y:S01]  /*0740*/  ISETP.GT.U32.AND P2, PT, R20, R5, PT ;  /* 0x000000051400720c */ /* 0x000fe20003f44070 */
[----:B------:R-:W0:Y:S01]  /*0750*/  I2F.RP R23, R22 ;  /* 0x0000001600177306 */ /* 0x000e220000209400 */
[----:B------:R-:W-:-:S04]  /*0760*/  LOP3.LUT R4, R21, R18, RZ, 0x3c, !PT ;  /* 0x0000001215047212 */ /* 0x000fc800078e3cff */
[----:B------:R-:W-:Y:S01]  /*0770*/  ISETP.GE.AND P1, PT, R4, RZ, PT ;  /* 0x000000ff0400720c */ /* 0x000fe20003f26270 */
[----:B------:R-:W-:-:S06]  /*0780*/  IMAD.MOV.U32 R4, RZ, RZ, R6 ;  /* 0x000000ffff047224 */ /* 0x000fcc00078e0006 */
[-C--:B------:R-:W-:Y:S01]  /*0790*/  @!P2 IADD3 R5, PT, PT, R5, -R20.reuse, RZ ;  /* 0x800000140505a210 */ /* 0x080fe20007ffe0ff */
[----:B0-----:R-:W0:Y:S03]  /*07a0*/  MUFU.RCP R23, R23 ;  /* 0x0000001700177308 */ /* 0x001e260000001000 */
[----:B------:R-:W-:Y:S01]  /*07b0*/  ISETP.GE.U32.AND P0, PT, R5, R20, PT ;  /* 0x000000140500720c */ /* 0x000fe20003f06070 */
[----:B------:R-:W-:-:S05]  /*07c0*/  IMAD.MOV.U32 R5, RZ, RZ, R17 ;  /* 0x000000ffff057224 */ /* 0x000fca00078e0011 */
[----:B------:R-:W4:Y:S01]  /*07d0*/  LDG.E.CONSTANT R17, desc[UR14][R4.64+-0x10] ;  /* 0xfffff00e04117981 */ /* 0x000f22000c1e9900 */
[----:B------:R-:W-:Y:S01]  /*07e0*/  @!P2 VIADD R16, R16, 0x1 ;  /* 0x000000011010a836 */ /* 0x000fe20000000000 */
[----:B------:R-:W-:Y:S01]  /*07f0*/  ISETP.NE.AND P2, PT, R18, RZ, PT ;  /* 0x000000ff1200720c */ /* 0x000fe20003f45270 */
[----:B------:R-:W-:Y:S01]  /*0800*/  HFMA2 R6, -RZ, RZ, 0, 0 ;  /* 0x00000000ff067431 */ /* 0x000fe200000001ff */
[----:B------:R-:W5:Y:S01]  /*0810*/  LDG.E.CONSTANT R27, desc[UR14][R4.64+-0xc] ;  /* 0xfffff40e041b7981 */ /* 0x000f62000c1e9900 */
[----:B0-----:R-:W-:Y:S02]  /*0820*/  VIADD R7, R23, 0xffffffe ;  /* 0x0ffffffe17077836 */ /* 0x001fe40000000000 */
[----:B------:R-:W-:-:S04]  /*0830*/  @P0 IADD3 R16, PT, PT, R16, 0x1, RZ ;  /* 0x0000000110100810 */ /* 0x000fc80007ffe0ff */
[----:B------:R-:W0:Y:S01]  /*0840*/  F2I.FTZ.U32.TRUNC.NTZ R7, R7 ;  /* 0x0000000700077305 */ /* 0x000e22000021f000 */
[----:B------:R-:W-:-:S03]  /*0850*/  @!P1 IADD3 R16, PT, PT, -R16, RZ, RZ ;  /* 0x000000ff10109210 */ /* 0x000fc60007ffe1ff */
[----:B------:R-:W-:-:S05]  /*0860*/  @!P2 LOP3.LUT R16, RZ, R18, RZ, 0x33, !PT ;  /* 0x00000012ff10a212 */ /* 0x000fca00078e33ff */
[----:B------:R-:W-:-:S04]  /*0870*/  IMAD.MOV R20, RZ, RZ, -R16 ;  /* 0x000000ffff147224 */ /* 0x000fc800078e0a10 */
[----:B------:R-:W-:Y:S02]  /*0880*/  IMAD R20, R18, R20, R21 ;  /* 0x0000001412147224 */ /* 0x000fe400078e0215 */
[----:B0-----:R-:W-:-:S03]  /*0890*/  IMAD.MOV R23, RZ, RZ, -R7 ;  /* 0x000000ffff177224 */ /* 0x001fc600078e0a07 */
[----:B------:R-:W-:Y:S01]  /*08a0*/  IABS R18, R20 ;  /* 0x0000001400127213 */ /* 0x000fe20000000000 */
[----:B------:R-:W-:Y:S01]  /*08b0*/  IMAD R21, R23, R22, RZ ;  /* 0x0000001617157224 */ /* 0x000fe200078e02ff */
[----:B------:R-:W-:-:S03]  /*08c0*/  IABS R23, R19 ;  /* 0x0000001300177213 */ /* 0x000fc60000000000 */
[----:B------:R-:W-:Y:S01]  /*08d0*/  IMAD.HI.U32 R6, R7, R21, R6 ;  /* 0x0000001507067227 */ /* 0x000fe200078e0006 */
[----:B------:R-:W-:-:S03]  /*08e0*/  IABS R21, R15 ;  /* 0x0000000f00157213 */ /* 0x000fc60000000000 */
[----:B------:R-:W-:Y:S02]  /*08f0*/  IMAD.MOV.U32 R7, RZ, RZ, R18 ;  /* 0x000000ffff077224 */ /* 0x000fe400078e0012 */
[----:B------:R-:W-:Y:S02]  /*0900*/  IMAD.MOV R24, RZ, RZ, -R23 ;  /* 0x000000ffff187224 */ /* 0x000fe400078e0a17 */
[----:B------:R-:W-:Y:S01]  /*0910*/  IMAD.HI.U32 R18, R6, R7, RZ ;  /* 0x0000000706127227 */ /* 0x000fe200078e00ff */
[----:B------:R-:W0:Y:S03]  /*0920*/  I2F.RP R23, R21 ;  /* 0x0000001500177306 */ /* 0x000e260000209400 */
[----:B------:R-:W-:-:S05]  /*0930*/  IMAD R7, R18, R24, R7 ;  /* 0x0000001812077224 */ /* 0x000fca00078e0207 */
[----:B------:R-:W-:Y:S01]  /*0940*/  ISETP.GT.U32.AND P2, PT, R22, R7, PT ;  /* 0x000000071600720c */ /* 0x000fe20003f44070 */
[----:B0-----:R-:W0:Y:S01]  /*0950*/  MUFU.RCP R23, R23 ;  /* 0x0000001700177308 */ /* 0x001e220000001000 */
[----:B------:R-:W-:-:S11]  /*0960*/  LOP3.LUT R6, R20, R19, RZ, 0x3c, !PT ;  /* 0x0000001314067212 */ /* 0x000fd600078e3cff */
[----:B------:R-:W-:-:S04]  /*0970*/  @!P2 IADD3 R7, PT, PT, R7, -R22, RZ ;  /* 0x800000160707a210 */ /* 0x000fc80007ffe0ff */
[----:B------:R-:W-:Y:S01]  /*0980*/  ISETP.GE.U32.AND P0, PT, R7, R22, PT ;  /* 0x000000160700720c */ /* 0x000fe20003f06070 */
[----:B------:R-:W-:Y:S01]  /*0990*/  @!P2 VIADD R18, R18, 0x1 ;  /* 0x000000011212a836 */ /* 0x000fe20000000000 */
[----:B------:R-:W-:Y:S02]  /*09a0*/  ISETP.GE.AND P1, PT, R6, RZ, PT ;  /* 0x000000ff0600720c */ /* 0x000fe40003f26270 */
[----:B------:R-:W-:Y:S01]  /*09b0*/  ISETP.NE.AND P2, PT, R19, RZ, PT ;  /* 0x000000ff1300720c */ /* 0x000fe20003f45270 */
[----:B0-----:R-:W-:-:S04]  /*09c0*/  VIADD R6, R23, 0xffffffe ;  /* 0x0ffffffe17067836 */ /* 0x001fc80000000000 */
[----:B------:R-:W0:Y:S04]  /*09d0*/  F2I.FTZ.U32.TRUNC.NTZ R7, R6 ;  /* 0x0000000600077305 */ /* 0x000e28000021f000 */
[----:B------:R-:W-:-:S05]  /*09e0*/  @P0 IADD3 R18, PT, PT, R18, 0x1, RZ ;  /* 0x0000000112120810 */ /* 0x000fca0007ffe0ff */
[----:B------:R-:W-:Y:S01]  /*09f0*/  @!P1 IMAD.MOV R18, RZ, RZ, -R18 ;  /* 0x000000ffff129224 */ /* 0x000fe200078e0a12 */
[----:B------:R-:W-:-:S04]  /*0a00*/  @!P2 LOP3.LUT R18, RZ, R19, RZ, 0x33, !PT ;  /* 0x00000013ff12a212 */ /* 0x000fc800078e33ff */
[----:B------:R-:W-:Y:S01]  /*0a10*/  IADD3 R22, PT, PT, -R18, RZ, RZ ;  /* 0x000000ff12167210 */ /* 0x000fe20007ffe1ff */
[----:B0-----:R-:W-:-:S04]  /*0a20*/  IMAD.MOV R24, RZ, RZ, -R7 ;  /* 0x000000ffff187224 */ /* 0x001fc800078e0a07 */
[----:B------:R-:W-:Y:S02]  /*0a30*/  IMAD R20, R19, R22, R20 ;  /* 0x0000001613147224 */ /* 0x000fe400078e0214 */
[----:B------:R-:W-:Y:S02]  /*0a40*/  IMAD R19, R24, R21, RZ ;  /* 0x0000001518137224 */ /* 0x000fe400078e02ff */
[----:B------:R-:W-:Y:S01]  /*0a50*/  IMAD.MOV.U32 R6, RZ, RZ, RZ ;  /* 0x000000ffff067224 */ /* 0x000fe200078e00ff */
[----:B------:R-:W-:-:S03]  /*0a60*/  IABS R22, R20 ;  /* 0x0000001400167213 */ /* 0x000fc60000000000 */
[----:B------:R-:W-:Y:S01]  /*0a70*/  IMAD.HI.U32 R6, R7, R19, R6 ;  /* 0x0000001307067227 */ /* 0x000fe200078e0006 */
[----:B------:R-:W-:Y:S02]  /*0a80*/  IABS R19, R14 ;  /* 0x0000000e00137213 */ /* 0x000fe40000000000 */
[----:B------:R-:W-:Y:S02]  /*0a90*/  IABS R23, R15 ;  /* 0x0000000f00177213 */ /* 0x000fe40000000000 */
[----:B------:R-:W-:Y:S01]  /*0aa0*/  MOV R7, R22 ;  /* 0x0000001600077202 */ /* 0x000fe20000000f00 */
[----:B------:R-:W-:Y:S02]  /*0ab0*/  IMAD.MOV.U32 R22, RZ, RZ, R19 ;  /* 0x000000ffff167224 */ /* 0x000fe400078e0013 */
[----:B------:R-:W-:Y:S02]  /*0ac0*/  IMAD.MOV R24, RZ, RZ, -R23 ;  /* 0x000000ffff187224 */ /* 0x000fe400078e0a17 */
[----:B------:R-:W-:Y:S01]  /*0ad0*/  IMAD.HI.U32 R19, R6, R7, RZ ;  /* 0x0000000706137227 */ /* 0x000fe200078e00ff */
[----:B------:R-:W0:Y:S03]  /*0ae0*/  I2F.RP R23, R22 ;  /* 0x0000001600177306 */ /* 0x000e260000209400 */
[----:B------:R-:W-:-:S05]  /*0af0*/  IMAD R6, R19, R24, R7 ;  /* 0x0000001813067224 */ /* 0x000fca00078e0207 */
[----:B------:R-:W-:Y:S01]  /*0b00*/  ISETP.GT.U32.AND P2, PT, R21, R6, PT ;  /* 0x000000061500720c */ /* 0x000fe20003f44070 */
[----:B0-----:R-:W0:-:S12]  /*0b10*/  MUFU.RCP R23, R23 ;  /* 0x0000001700177308 */ /* 0x001e180000001000 */
[----:B------:R-:W-:-:S05]  /*0b20*/  @!P2 IMAD.IADD R6, R6, 0x1, -R21 ;  /* 0x000000010606a824 */ /* 0x000fca00078e0a15 */
[----:B------:R-:W-:Y:S02]  /*0b30*/  ISETP.GE.U32.AND P0, PT, R6, R21, PT ;  /* 0x000000150600720c */ /* 0x000fe40003f06070 */
[----:B------:R-:W-:Y:S01]  /*0b40*/  LOP3.LUT R6, R20, R15, RZ, 0x3c, !PT ;  /* 0x0000000f14067212 */ /* 0x000fe200078e3cff */
[----:B------:R-:W-:Y:S01]  /*0b50*/  @!P2 VIADD R19, R19, 0x1 ;  /* 0x000000011313a836 */ /* 0x000fe20000000000 */
[----:B------:R-:W-:Y:S02]  /*0b60*/  ISETP.NE.AND P2, PT, R15, RZ, PT ;  /* 0x000000ff0f00720c */ /* 0x000fe40003f45270 */
[----:B------:R-:W-:Y:S02]  /*0b70*/  ISETP.GE.AND P1, PT, R6, RZ, PT ;  /* 0x000000ff0600720c */ /* 0x000fe40003f26270 */
[----:B0-----:R-:W-:-:S04]  /*0b80*/  IADD3 R6, PT, PT, R23, 0xffffffe, RZ ;  /* 0x0ffffffe17067810 */ /* 0x001fc80007ffe0ff */
[----:B------:R0:W1:Y:S01]  /*0b90*/  F2I.FTZ.U32.TRUNC.NTZ R7, R6 ;  /* 0x0000000600077305 */ /* 0x000062000021f000 */
[----:B------:R-:W-:-:S06]  /*0ba0*/  @P0 VIADD R19, R19, 0x1 ;  /* 0x0000000113130836 */ /* 0x000fcc0000000000 */
[----:B------:R-:W-:Y:S02]  /*0bb0*/  @!P1 IADD3 R19, PT, PT, -R19, RZ, RZ ;  /* 0x000000ff13139210 */ /* 0x000fe40007ffe1ff */
[----:B------:R-:W-:Y:S01]  /*0bc0*/  @!P2 LOP3.LUT R19, RZ, R15, RZ, 0x33, !PT ;  /* 0x0000000fff13a212 */ /* 0x000fe200078e33ff */
[----:B0-----:R-:W-:-:S04]  /*0bd0*/  HFMA2 R6, -RZ, RZ, 0, 0 ;  /* 0x00000000ff067431 */ /* 0x001fc800000001ff */
[----:B------:R-:W-:Y:S02]  /*0be0*/  IMAD.MOV R21, RZ, RZ, -R19 ;  /* 0x000000ffff157224 */ /* 0x000fe400078e0a13 */
[--C-:B-1----:R-:W-:Y:S02]  /*0bf0*/  IMAD.MOV R23, RZ, RZ, -R7.reuse ;  /* 0x000000ffff177224 */ /* 0x102fe400078e0a07 */
[----:B------:R-:W-:Y:S02]  /*0c00*/  IMAD R21, R15, R21, R20 ;  /* 0x000000150f157224 */ /* 0x000fe400078e0214 */
[----:B------:R-:W-:Y:S01]  /*0c10*/  IMAD R15, R23, R22, RZ ;  /* 0x00000016170f7224 */ /* 0x000fe200078e02ff */
[----:B------:R-:W-:Y:S02]  /*0c20*/  IABS R23, R14 ;  /* 0x0000000e00177213 */ /* 0x000fe40000000000 */
[----:B------:R-:W-:Y:S01]  /*0c30*/  IABS R20, R21 ;  /* 0x0000001500147213 */ /* 0x000fe20000000000 */
[----:B------:R-:W-:Y:S01]  /*0c40*/  IMAD.HI.U32 R6, R7, R15, R6 ;  /* 0x0000000f07067227 */ /* 0x000fe200078e0006 */
[----:B--2---:R-:W-:-:S03]  /*0c50*/  IABS R15, R12 ;  /* 0x0000000c000f7213 */ /* 0x004fc60000000000 */
        /* <DEDUP_REMOVED lines=14> */
[----:B0-----:R-:W-:-:S04]  /*0d40*/  VIADD R6, R20, 0xffffffe ;  /* 0x0ffffffe14067836 */ /* 0x001fc80000000000 */
[----:B------:R-:W0:Y:S02]  /*0d50*/  F2I.FTZ.U32.TRUNC.NTZ R7, R6 ;  /* 0x0000000600077305 */ /* 0x000e24000021f000 */
[----:B------:R-:W-:-:S04]  /*0d60*/  @P0 VIADD R15, R15, 0x1 ;  /* 0x000000010f0f0836 */ /* 0x000fc80000000000 */
[----:B------:R-:W-:Y:S02]  /*0d70*/  @!P1 IMAD.MOV R15, RZ, RZ, -R15 ;  /* 0x000000ffff0f9224 */ /* 0x000fe400078e0a0f */
[----:B------:R-:W-:-:S05]  /*0d80*/  @!P2 LOP3.LUT R15, RZ, R14, RZ, 0x33, !PT ;  /* 0x0000000eff0fa212 */ /* 0x000fca00078e33ff */
[----:B------:R-:W-:Y:S01]  /*0d90*/  IMAD.MOV R20, RZ, RZ, -R15 ;  /* 0x000000ffff147224 */ /* 0x000fe200078e0a0f */
[----:B0-----:R-:W-:-:S03]  /*0da0*/  IADD3 R22, PT, PT, RZ, -R7, RZ ;  /* 0x80000007ff167210 */ /* 0x001fc60007ffe0ff */
[----:B------:R-:W-:Y:S01]  /*0db0*/  IMAD R21, R14, R20, R21 ;  /* 0x000000140e157224 */ /* 0x000fe200078e0215 */
[----:B------:R-:W-:Y:S01]  /*0dc0*/  IABS R20, R12 ;  /* 0x0000000c00147213 */ /* 0x000fe20000000000 */
[----:B------:R-:W-:Y:S02]  /*0dd0*/  IMAD.MOV.U32 R6, RZ, RZ, RZ ;  /* 0x000000ffff067224 */ /* 0x000fe400078e00ff */
[----:B------:R-:W-:Y:S01]  /*0de0*/  IMAD R25, R22, R23, RZ ;  /* 0x0000001716197224 */ /* 0x000fe200078e02ff */
[----:B------:R-:W-:Y:S02]  /*0df0*/  IABS R14, R21 ;  /* 0x00000015000e7213 */ /* 0x000fe40000000000 */
[----:B---3--:R-:W-:Y:S01]  /*0e00*/  IABS R22, R13 ;  /* 0x0000000d00167213 */ /* 0x008fe20000000000 */
[----:B------:R-:W-:Y:S01]  /*0e10*/  IMAD.HI.U32 R6, R7, R25, R6 ;  /* 0x0000001907067227 */ /* 0x000fe200078e0006 */
[----:B------:R-:W-:Y:S01]  /*0e20*/  IADD3 R24, PT, PT, RZ, -R20, RZ ;  /* 0x80000014ff187210 */ /* 0x000fe20007ffe0ff */
[----:B------:R-:W2:Y:S02]  /*0e30*/  LDG.E.CONSTANT R25, desc[UR14][R4.64+-0x8] ;  /* 0xfffff80e04197981 */ /* 0x000ea4000c1e9900 */
[----:B------:R-:W-:-:S02]  /*0e40*/  IMAD.MOV.U32 R7, RZ, RZ, R14 ;  /* 0x000000ffff077224 */ /* 0x000fc400078e000e */
[----:B------:R-:W-:Y:S02]  /*0e50*/  IMAD.MOV.U32 R20, RZ, RZ, R22 ;  /* 0x000000ffff147224 */ /* 0x000fe400078e0016 */
[----:B------:R-:W-:Y:S02]  /*0e60*/  IMAD.HI.U32 R14, R6, R7, RZ ;  /* 0x00000007060e7227 */ /* 0x000fe400078e00ff */
[----:B------:R-:W0:Y:S02]  /*0e70*/  I2F.RP R22, R20 ;  /* 0x0000001400167306 */ /* 0x000e240000209400 */
[----:B------:R-:W-:-:S05]  /*0e80*/  IMAD R6, R14, R24, R7 ;  /* 0x000000180e067224 */ /* 0x000fca00078e0207 */
[----:B------:R-:W-:Y:S01]  /*0e90*/  ISETP.GT.U32.AND P2, PT, R23, R6, PT ;  /* 0x000000061700720c */ /* 0x000fe20003f44070 */
[----:B0-----:R-:W0:-:S12]  /*0ea0*/  MUFU.RCP R22, R22 ;  /* 0x0000001600167308 */ /* 0x001e180000001000 */
[----:B------:R-:W-:-:S04]  /*0eb0*/  @!P2 IADD3 R6, PT, PT, R6, -R23, RZ ;  /* 0x800000170606a210 */ /* 0x000fc80007ffe0ff */
[----:B------:R-:W-:Y:S02]  /*0ec0*/  ISETP.GE.U32.AND P0, PT, R6, R23, PT ;  /* 0x000000170600720c */ /* 0x000fe40003f06070 */
[----:B------:R-:W-:Y:S01]  /*0ed0*/  LOP3.LUT R6, R21, R12, RZ, 0x3c, !PT ;  /* 0x0000000c15067212 */ /* 0x000fe200078e3cff */
[----:B------:R-:W-:Y:S01]  /*0ee0*/  @!P2 VIADD R14, R14, 0x1 ;  /* 0x000000010e0ea836 */ /* 0x000fe20000000000 */
[----:B------:R-:W-:Y:S01]  /*0ef0*/  ISETP.NE.AND P2, PT, R12, RZ, PT ;  /* 0x000000ff0c00720c */ /* 0x000fe20003f45270 */
[----:B------:R-:W3:Y:S01]  /*0f00*/  LDG.E.CONSTANT R23, desc[UR14][R4.64+-0x4] ;  /* 0xfffffc0e04177981 */ /* 0x000ee2000c1e9900 */
[----:B------:R-:W-:Y:S01]  /*0f10*/  ISETP.GE.AND P1, PT, R6, RZ, PT ;  /* 0x000000ff0600720c */ /* 0x000fe20003f26270 */
[----:B0-----:R-:W-:Y:S02]  /*0f20*/  VIADD R6, R22, 0xffffffe ;  /* 0x0ffffffe16067836 */ /* 0x001fe40000000000 */
[----:B------:R-:W3:Y:S02]  /*0f30*/  LDG.E.CONSTANT R22, desc[UR14][R4.64] ;  /* 0x0000000e04167981 */ /* 0x000ee4000c1e9900 */
[----:B------:R-:W0:Y:S02]  /*0f40*/  F2I.FTZ.U32.TRUNC.NTZ R7, R6 ;  /* 0x0000000600077305 */ /* 0x000e24000021f000 */
[----:B------:R-:W-:Y:S01]  /*0f50*/  @P0 IADD3 R14, PT, PT, R14, 0x1, RZ ;  /* 0x000000010e0e0810 */ /* 0x000fe20007ffe0ff */
[----:B----4-:R-:W-:-:S02]  /*0f60*/  IMAD R17, R8, R17, R11 ;  /* 0x0000001108117224 */ /* 0x010fc400078e020b */
[----:B------:R-:W4:Y:S03]  /*0f70*/  LDG.E.CONSTANT R8, desc[UR14][R4.64+0x4] ;  /* 0x0000040e04087981 */ /* 0x000f26000c1e9900 */
[----:B------:R-:W-:Y:S01]  /*0f80*/  @!P1 IMAD.MOV R14, RZ, RZ, -R14 ;  /* 0x000000ffff0e9224 */ /* 0x000fe200078e0a0e */
[----:B------:R-:W-:-:S04]  /*0f90*/  @!P2 LOP3.LUT R14, RZ, R12, RZ, 0x33, !PT ;  /* 0x0000000cff0ea212 */ /* 0x000fc800078e33ff */
[----:B------:R-:W-:Y:S01]  /*0fa0*/  IADD3 R11, PT, PT, -R14, RZ, RZ ;  /* 0x000000ff0e0b7210 */ /* 0x000fe20007ffe1ff */
[----:B0-----:R-:W-:-:S04]  /*0fb0*/  IMAD.MOV R29, RZ, RZ, -R7 ;  /* 0x000000ffff1d7224 */ /* 0x001fc800078e0a07 */
[----:B------:R-:W-:Y:S02]  /*0fc0*/  IMAD R12, R12, R11, R21 ;  /* 0x0000000b0c0c7224 */ /* 0x000fe400078e0215 */
[----:B------:R-:W-:Y:S01]  /*0fd0*/  IMAD R21, R29, R20, RZ ;  /* 0x000000141d157224 */ /* 0x000fe200078e02ff */
[----:B------:R-:W4:Y:S01]  /*0fe0*/  LDG.E.CONSTANT R11, desc[UR14][R4.64+0x8] ;  /* 0x0000080e040b7981 */ /* 0x000f22000c1e9900 */
[----:B------:R-:W-:-:S04]  /*0ff0*/  IMAD.MOV.U32 R6, RZ, RZ, RZ ;  /* 0x000000ffff067224 */ /* 0x000fc800078e00ff */
[----:B------:R-:W-:Y:S02]  /*1000*/  IMAD.HI.U32 R6, R7, R21, R6 ;  /* 0x0000001507067227 */ /* 0x000fe400078e0006 */
[----:B------:R0:W4:Y:S01]  /*1010*/  LDG.E.CONSTANT R7, desc[UR14][R4.64+0xc] ;  /* 0x00000c0e04077981 */ /* 0x000122000c1e9900 */
[----:B------:R-:W-:Y:S02]  /*1020*/  IABS R24, R13 ;  /* 0x0000000d00187213 */ /* 0x000fe40000000000 */
[----:B------:R-:W-:-:S03]  /*1030*/  IABS R21, R12 ;  /* 0x0000000c00157213 */ /* 0x000fc60000000000 */
[----:B------:R-:W-:Y:S02]  /*1040*/  IMAD.MOV R24, RZ, RZ, -R24 ;  /* 0x000000ffff187224 */ /* 0x000fe400078e0a18 */
[----:B------:R-:W-:-:S04]  /*1050*/  IMAD.HI.U32 R6, R6, R21, RZ ;  /* 0x0000001506067227 */ /* 0x000fc800078e00ff */
[----:B------:R-:W-:-:S05]  /*1060*/  IMAD R21, R6, R24, R21 ;  /* 0x0000001806157224 */ /* 0x000fca00078e0215 */
[----:B------:R-:W-:-:S13]  /*1070*/  ISETP.GT.U32.AND P2, PT, R20, R21, PT ;  /* 0x000000151400720c */ /* 0x000fda0003f44070 */
[----:B------:R-:W-:-:S04]  /*1080*/  @!P2 IADD3 R21, PT, PT, R21, -R20, RZ ;  /* 0x800000141515a210 */ /* 0x000fc80007ffe0ff */
[----:B------:R-:W-:Y:S02]  /*1090*/  ISETP.GE.U32.AND P0, PT, R21, R20, PT ;  /* 0x000000141500720c */ /* 0x000fe40003f06070 */
[----:B------:R-:W-:Y:S01]  /*10a0*/  LOP3.LUT R20, R12, R13, RZ, 0x3c, !PT ;  /* 0x0000000d0c147212 */ /* 0x000fe200078e3cff */
[----:B-----5:R-:W-:Y:S02]  /*10b0*/  IMAD R17, R0, R27, R17 ;  /* 0x0000001b00117224 */ /* 0x020fe400078e0211 */
[----:B------:R-:W-:Y:S01]  /*10c0*/  @!P2 VIADD R6, R6, 0x1 ;  /* 0x000000010606a836 */ /* 0x000fe20000000000 */
[----:B------:R-:W-:Y:S02]  /*10d0*/  ISETP.GE.AND P1, PT, R20, RZ, PT ;  /* 0x000000ff1400720c */ /* 0x000fe40003f26270 */
[----:B------:R-:W-:-:S05]  /*10e0*/  ISETP.NE.AND P2, PT, R13, RZ, PT ;  /* 0x000000ff0d00720c */ /* 0x000fca0003f45270 */
[----:B------:R-:W-:Y:S01]  /*10f0*/  @P0 VIADD R6, R6, 0x1 ;  /* 0x0000000106060836 */ /* 0x000fe20000000000 */
[----:B------:R-:W-:-:S04]  /*1100*/  UIADD3 UR9, UPT, UPT, UR9, 0x8, URZ ;  /* 0x0000000809097890 */ /* 0x000fc8000fffe0ff */
[----:B------:R-:W-:Y:S01]  /*1110*/  MOV R0, R6 ;  /* 0x0000000600007202 */ /* 0x000fe20000000f00 */
[----:B------:R-:W-:-:S04]  /*1120*/  UISETP.NE.AND UP1, UPT, UR9, URZ, UPT ;  /* 0x000000ff0900728c */ /* 0x000fc8000bf25270 */
[----:B------:R-:W-:Y:S01]  /*1130*/  @!P1 IMAD.MOV R0, RZ, RZ, -R0 ;  /* 0x000000ffff009224 */ /* 0x000fe200078e0a00 */
[----:B------:R-:W-:Y:S02]  /*1140*/  @!P2 LOP3.LUT R0, RZ, R13, RZ, 0x33, !PT ;  /* 0x0000000dff00a212 */ /* 0x000fe400078e33ff */
[----:B------:R-:W-:Y:S02]  /*1150*/  IADD3 R6, P1, PT, R4, 0x20, RZ ;  /* 0x0000002004067810 */ /* 0x000fe40007f3e0ff */
[----:B------:R-:W-:Y:S01]  /*1160*/  IADD3 R2, P0, PT, R2, 0x20, RZ ;  /* 0x0000002002027810 */ /* 0x000fe20007f1e0ff */
[----:B0-----:R-:W-:-:S03]  /*1170*/  IMAD.MOV R4, RZ, RZ, -R0 ;  /* 0x000000ffff047224 */ /* 0x001fc600078e0a00 */
[----:B------:R-:W-:Y:S01]  /*1180*/  IADD3.X R3, PT, PT, RZ, R3, RZ, P0, !PT ;  /* 0x00000003ff037210 */ /* 0x000fe200007fe4ff */
[----:B------:R-:W-:Y:S02]  /*1190*/  IMAD R13, R13, R4, R12 ;  /* 0x000000040d0d7224 */ /* 0x000fe400078e020c */
[----:B--2---:R-:W-:-:S04]  /*11a0*/  IMAD R17, R16, R25, R17 ;  /* 0x0000001910117224 */ /* 0x004fc800078e0211 */
[----:B---3--:R-:W-:-:S04]  /*11b0*/  IMAD R17, R18, R23, R17 ;  /* 0x0000001712117224 */ /* 0x008fc800078e0211 */
[----:B------:R-:W-:-:S04]  /*11c0*/  IMAD R17, R19, R22, R17 ;  /* 0x0000001613117224 */ /* 0x000fc800078e0211 */
[----:B----4-:R-:W-:Y:S02]  /*11d0*/  IMAD R8, R15, R8, R17 ;  /* 0x000000080f087224 */ /* 0x010fe400078e0211 */
[----:B------:R-:W-:Y:S02]  /*11e0*/  IMAD.X R17, RZ, RZ, R5, P1 ;  /* 0x000000ffff117224 */ /* 0x000fe400008e0605 */
[----:B------:R-:W-:-:S04]  /*11f0*/  IMAD R11, R14, R11, R8 ;  /* 0x0000000b0e0b7224 */ /* 0x000fc800078e0208 */
[----:B------:R-:W-:Y:S01]  /*1200*/  IMAD R11, R0, R7, R11 ;  /* 0x00000007000b7224 */ /* 0x000fe200078e020b */
[----:B------:R-:W-:Y:S06]  /*1210*/  BRA.U UP1, `(.L_x_2) ;  /* 0xfffffff101047547 */ /* 0x000fec000b83ffff */
.L_x_1:
[----:B------:R-:W-:Y:S05]  /*1220*/  BRA.U !UP0, `(.L_x_3) ;  /* 0x0000000d08ac7547 */ /* 0x000fea000b800000 */
[----:B------:R-:W0:Y:S01]  /*1230*/  LDCU UR4, c[0x0][0x39c] ;  /* 0x00007380ff0477ac */ /* 0x000e220008000800 */
[----:B------:R-:W-:Y:S02]  /*1240*/  UISETP.GE.U32.AND UP0, UPT, UR12, 0x4, UPT ;  /* 0x000000040c00788c */ /* 0x000fe4000bf06070 */
[----:B0-----:R-:W-:-:S04]  /*1250*/  ULOP3.LUT UR5, UR4, 0x3, URZ, 0xc0, !UPT ;  /* 0x0000000304057892 */ /* 0x001fc8000f8ec0ff */
[----:B------:R-:W-:-:S03]  /*1260*/  UISETP.NE.AND UP1, UPT, UR5, URZ, UPT ;  /* 0x000000ff0500728c */ /* 0x000fc6000bf25270 */
[----:B------:R-:W-:Y:S08]  /*1270*/  BRA.U !UP0, `(.L_x_4) ;  /* 0x0000000508fc7547 */ /* 0x000ff0000b800000 */
[----:B------:R-:W0:Y:S08]  /*1280*/  LDC.64 R2, c[0x0][0x3a8] ;  /* 0x0000ea00ff027b82 */ /* 0x000e300000000a00 */
[----:B------:R-:W1:Y:S01]  /*1290*/  LDC.64 R14, c[0x0][0x390] ;  /* 0x0000e400ff0e7b82 */ /* 0x000e620000000a00 */
[----:B0-----:R-:W-:-:S05]  /*12a0*/  IMAD.WIDE.U32 R20, R10, 0x4, R2 ;  /* 0x000000040a147825 */ /* 0x001fca00078e0002 */
[----:B------:R-:W2:Y:S04]  /*12b0*/  LDG.E.CONSTANT R16, desc[UR14][R20.64] ;  /* 0x0000000e14107981 */ /* 0x000ea8000c1e9900 */
[----:B------:R-:W3:Y:S04]  /*12c0*/  LDG.E.CONSTANT R12, desc[UR14][R20.64+0x4] ;  /* 0x0000040e140c7981 */ /* 0x000ee8000c1e9900 */
[----:B------:R-:W4:Y:S04]  /*12d0*/  LDG.E.CONSTANT R4, desc[UR14][R20.64+0x8] ;  /* 0x0000080e14047981 */ /* 0x000f28000c1e9900 */
[----:B------:R0:W5:Y:S01]  /*12e0*/  LDG.E.CONSTANT R0, desc[UR14][R20.64+0xc] ;  /* 0x00000c0e14007981 */ /* 0x000162000c1e9900 */
[----:B-1----:R-:W-:-:S05]  /*12f0*/  IMAD.WIDE.U32 R14, R10, 0x4, R14 ;  /* 0x000000040a0e7825 */ /* 0x002fca00078e000e */
[----:B------:R-:W5:Y:S04]  /*1300*/  LDG.E.CONSTANT R8, desc[UR14][R14.64] ;  /* 0x0000000e0e087981 */ /* 0x000f68000c1e9900 */
[----:B------:R-:W5:Y:S04]  /*1310*/  LDG.E.CONSTANT R6, desc[UR14][R14.64+0x4] ;  /* 0x0000040e0e067981 */ /* 0x000f68000c1e9900 */
[----:B------:R-:W5:Y:S04]  /*1320*/  LDG.E.CONSTANT R5, desc[UR14][R14.64+0x8] ;  /* 0x0000080e0e057981 */ /* 0x000f68000c1e9900 */
[----:B------:R1:W5:Y:S01]  /*1330*/  LDG.E.CONSTANT R7, desc[UR14][R14.64+0xc] ;  /* 0x00000c0e0e077981 */ /* 0x000362000c1e9900 */
[----:B--2---:R-:W-:-:S04]  /*1340*/  IABS R18, R16 ;  /* 0x0000001000127213 */ /* 0x004fc80000000000 */
[----:B------:R-:W2:Y:S08]  /*1350*/  I2F.RP R17, R18 ;  /* 0x0000001200117306 */ /* 0x000eb00000209400 */
[----:B--2---:R-:W2:Y:S02]  /*1360*/  MUFU.RCP R17, R17 ;  /* 0x0000001100117308 */ /* 0x004ea40000001000 */
[----:B--2---:R-:W-:-:S06]  /*1370*/  VIADD R2, R17, 0xffffffe ;  /* 0x0ffffffe11027836 */ /* 0x004fcc0000000000 */
[----:B------:R2:W1:Y:S01]  /*1380*/  F2I.FTZ.U32.TRUNC.NTZ R3, R2 ;  /* 0x0000000200037305 */ /* 0x000462000021f000 */
[----:B------:R-:W-:Y:S02]  /*1390*/  IABS R17, R13 ;  /* 0x0000000d00117213 */ /* 0x000fe40000000000 */
[----:B0-----:R-:W-:Y:S01]  /*13a0*/  IABS R20, R16 ;  /* 0x0000001000147213 */ /* 0x001fe20000000000 */
[----:B--2---:R-:W-:Y:S01]  /*13b0*/  IMAD.MOV.U32 R2, RZ, RZ, RZ ;  /* 0x000000ffff027224 */ /* 0x004fe200078e00ff */
[----:B-1----:R-:W-:-:S05]  /*13c0*/  IADD3 R19, PT, PT, RZ, -R3, RZ ;  /* 0x80000003ff137210 */ /* 0x002fca0007ffe0ff */
[----:B------:R-:W-:-:S04]  /*13d0*/  IMAD R19, R19, R18, RZ ;  /* 0x0000001213137224 */ /* 0x000fc800078e02ff */
[----:B------:R-:W-:Y:S01]  /*13e0*/  IMAD.HI.U32 R2, R3, R19, R2 ;  /* 0x0000001303027227 */ /* 0x000fe200078e0002 */
[----:B------:R-:W-:-:S03]  /*13f0*/  IADD3 R19, PT, PT, RZ, -R20, RZ ;  /* 0x80000014ff137210 */ /* 0x000fc60007ffe0ff */
[----:B------:R-:W-:Y:S01]  /*1400*/  IMAD.MOV.U32 R3, RZ, RZ, R17 ;  /* 0x000000ffff037224 */ /* 0x000fe200078e0011 */
[----:B---3--:R-:W-:-:S03]  /*1410*/  IABS R17, R12 ;  /* 0x0000000c00117213 */ /* 0x008fc60000000000 */
[----:B------:R-:W-:Y:S01]  /*1420*/  IMAD.HI.U32 R14, R2, R3, RZ ;  /* 0x00000003020e7227 */ /* 0x000fe200078e00ff */
[----:B------:R-:W0:Y:S03]  /*1430*/  I2F.RP R15, R17 ;  /* 0x00000011000f7306 */ /* 0x000e260000209400 */
[----:B------:R-:W-:-:S05]  /*1440*/  IMAD R3, R14, R19, R3 ;  /* 0x000000130e037224 */ /* 0x000fca00078e0203 */
[----:B------:R-:W-:Y:S01]  /*1450*/  ISETP.GT.U32.AND P2, PT, R18, R3, PT ;  /* 0x000000031200720c */ /* 0x000fe20003f44070 */
[----:B0-----:R-:W0:Y:S01]  /*1460*/  MUFU.RCP R15, R15 ;  /* 0x0000000f000f7308 */ /* 0x001e220000001000 */
[----:B------:R-:W-:-:S11]  /*1470*/  LOP3.LUT R2, R13, R16, RZ, 0x3c, !PT ;  /* 0x000000100d027212 */ /* 0x000fd600078e3cff */
[----:B------:R-:W-:Y:S01]  /*1480*/  @!P2 IMAD.IADD R3, R3, 0x1, -R18 ;  /* 0x000000010303a824 */ /* 0x000fe200078e0a12 */
[----:B------:R-:W-:-:S04]  /*1490*/  ISETP.GE.AND P1, PT, R2, RZ, PT ;  /* 0x000000ff0200720c */ /* 0x000fc80003f26270 */
[----:B------:R-:W-:Y:S02]  /*14a0*/  ISETP.GE.U32.AND P0, PT, R3, R18, PT ;  /* 0x000000120300720c */ /* 0x000fe40003f06070 */
[----:B------:R-:W-:Y:S02]  /*14b0*/  @!P2 IADD3 R14, PT, PT, R14, 0x1, RZ ;  /* 0x000000010e0ea810 */ /* 0x000fe40007ffe0ff */
[----:B------:R-:W-:Y:S01]  /*14c0*/  ISETP.NE.AND P2, PT, R16, RZ, PT ;  /* 0x000000ff1000720c */ /* 0x000fe20003f45270 */
[----:B0-----:R-:W-:-:S04]  /*14d0*/  VIADD R2, R15, 0xffffffe ;  /* 0x0ffffffe0f027836 */ /* 0x001fc80000000000 */
[----:B------:R-:W0:Y:S04]  /*14e0*/  F2I.FTZ.U32.TRUNC.NTZ R3, R2 ;  /* 0x0000000200037305 */ /* 0x000e28000021f000 */
[----:B------:R-:W-:-:S04]  /*14f0*/  @P0 VIADD R14, R14, 0x1 ;  /* 0x000000010e0e0836 */ /* 0x000fc80000000000 */
[----:B------:R-:W-:Y:S01]  /*1500*/  @!P1 IMAD.MOV R14, RZ, RZ, -R14 ;  /* 0x000000ffff0e9224 */ /* 0x000fe200078e0a0e */
        /* <DEDUP_REMOVED lines=10> */
[----:B------:R-:W-:Y:S02]  /*15b0*/  IADD3 R18, PT, PT, RZ, -R16, RZ ;  /* 0x80000010ff127210 */ /* 0x000fe40007ffe0ff */
[----:B----4-:R-:W-:Y:S01]  /*15c0*/  IABS R13, R4 ;  /* 0x00000004000d7213 */ /* 0x010fe20000000000 */
[----:B------:R-:W-:-:S03]  /*15d0*/  IMAD.HI.U32 R15, R2, R3, RZ ;  /* 0x00000003020f7227 */ /* 0x000fc600078e00ff */
[----:B------:R-:W0:Y:S01]  /*15e0*/  I2F.RP R16, R13 ;  /* 0x0000000d00107306 */ /* 0x000e220000209400 */
[----:B------:R-:W-:-:S05]  /*15f0*/  IMAD R2, R15, R18, R3 ;  /* 0x000000120f027224 */ /* 0x000fca00078e0203 */
[----:B------:R-:W-:Y:S02]  /*1600*/  ISETP.GT.U32.AND P2, PT, R17, R2, PT ;  /* 0x000000021100720c */ /* 0x000fe40003f44070 */
[----:B0-----:R-:W0:Y:S11]  /*1610*/  MUFU.RCP R16, R16 ;  /* 0x0000001000107308 */ /* 0x001e360000001000 */
        /* <DEDUP_REMOVED lines=13> */
[----:B-1----:R-:W-:Y:S02]  /*16f0*/  IMAD.MOV R18, RZ, RZ, -R3 ;  /* 0x000000ffff127224 */ /* 0x002fe400078e0a03 */
[----:B------:R-:W-:Y:S02]  /*1700*/  IMAD R19, R12, R16, R19 ;  /* 0x000000100c137224 */ /* 0x000fe400078e0213 */
[----:B------:R-:W-:-:S03]  /*1710*/  IMAD R17, R18, R13, RZ ;  /* 0x0000000d12117224 */ /* 0x000fc600078e02ff */
[----:B------:R-:W-:Y:S01]  /*1720*/  IABS R12, R19 ;  /* 0x00000013000c7213 */ /* 0x000fe20000000000 */
[----:B------:R-:W-:Y:S01]  /*1730*/  IMAD.HI.U32 R2, R3, R17, R2 ;  /* 0x0000001103027227 */ /* 0x000fe200078e0002 */
[----:B------:R-:W-:Y:S02]  /*1740*/  IABS R16, R4 ;  /* 0x0000000400107213 */ /* 0x000fe40000000000 */
[----:B-----5:R-:W-:Y:S01]  /*1750*/  IABS R17, R0 ;  /* 0x0000000000117213 */ /* 0x020fe20000000000 */
        /* <DEDUP_REMOVED lines=12> */
[----:B------:R-:W-:Y:S02]  /*1820*/  ISETP.GE.AND P1, PT, R2, RZ, PT ;  /* 0x000000ff0200720c */ /* 0x000fe40003f26270 */
[----:B------:R-:W-:Y:S01]  /*1830*/  ISETP.NE.AND P2, PT, R4, RZ, PT ;  /* 0x000000ff0400720c */ /* 0x000fe20003f45270 */
[----:B0-----:R-:W-:-:S04]  /*1840*/  VIADD R2, R17, 0xffffffe ;  /* 0x0ffffffe11027836 */ /* 0x001fc80000000000 */
[----:B------:R0:W1:Y:S01]  /*1850*/  F2I.FTZ.U32.TRUNC.NTZ R3, R2 ;  /* 0x0000000200037305 */ /* 0x000062000021f000 */
[----:B------:R-:W-:-:S05]  /*1860*/  @P0 VIADD R16, R16, 0x1 ;  /* 0x0000000110100836 */ /* 0x000fca0000000000 */
[----:B------:R-:W-:Y:S02]  /*1870*/  @!P1 IMAD.MOV R16, RZ, RZ, -R16 ;  /* 0x000000ffff109224 */ /* 0x000fe400078e0a10 */
[----:B------:R-:W-:Y:S01]  /*1880*/  @!P2 LOP3.LUT R16, RZ, R4, RZ, 0x33, !PT ;  /* 0x00000004ff10a212 */ /* 0x000fe200078e33ff */
[----:B0-----:R-:W-:-:S04]  /*1890*/  HFMA2 R2, -RZ, RZ, 0, 0 ;  /* 0x00000000ff027431 */ /* 0x001fc800000001ff */
[----:B------:R-:W-:Y:S01]  /*18a0*/  IMAD.MOV R13, RZ, RZ, -R16 ;  /* 0x000000ffff0d7224 */ /* 0x000fe200078e0a10 */
[----:B-1----:R-:W-:-:S03]  /*18b0*/  IADD3 R17, PT, PT, RZ, -R3, RZ ;  /* 0x80000003ff117210 */ /* 0x002fc60007ffe0ff */
[----:B------:R-:W-:Y:S01]  /*18c0*/  IMAD R13, R4, R13, R19 ;  /* 0x0000000d040d7224 */ /* 0x000fe200078e0213 */
[----:B------:R-:W-:Y:S01]  /*18d0*/  IABS R18, R0 ;  /* 0x0000000000127213 */ /* 0x000fe20000000000 */
[----:B------:R-:W-:-:S03]  /*18e0*/  IMAD R17, R17, R12, RZ ;  /* 0x0000000c11117224 */ /* 0x000fc600078e02ff */
[----:B------:R-:W-:Y:S01]  /*18f0*/  IABS R4, R13 ;  /* 0x0000000d00047213 */ /* 0x000fe20000000000 */
[----:B------:R-:W-:-:S03]  /*1900*/  IMAD.HI.U32 R2, R3, R17, R2 ;  /* 0x0000001103027227 */ /* 0x000fc600078e0002 */
[----:B------:R-:W-:Y:S01]  /*1910*/  MOV R3, R4 ;  /* 0x0000000400037202 */ /* 0x000fe20000000f00 */
[----:B------:R-:W-:-:S04]  /*1920*/  IMAD.MOV R18, RZ, RZ, -R18 ;  /* 0x000000ffff127224 */ /* 0x000fc800078e0a12 */
[----:B------:R-:W-:-:S04]  /*1930*/  IMAD.HI.U32 R2, R2, R3, RZ ;  /* 0x0000000302027227 */ /* 0x000fc800078e00ff */
[----:B------:R-:W-:-:S04]  /*1940*/  IMAD.MOV.U32 R4, RZ, RZ, R18 ;  /* 0x000000ffff047224 */ /* 0x000fc800078e0012 */
[----:B------:R-:W-:-:S05]  /*1950*/  IMAD R3, R2, R4, R3 ;  /* 0x0000000402037224 */ /* 0x000fca00078e0203 */
[----:B------:R-:W-:-:S13]  /*1960*/  ISETP.GT.U32.AND P2, PT, R12, R3, PT ;  /* 0x000000030c00720c */ /* 0x000fda0003f44070 */
[----:B------:R-:W-:-:S04]  /*1970*/  @!P2 IADD3 R3, PT, PT, R3, -R12, RZ ;  /* 0x8000000c0303a210 */ /* 0x000fc80007ffe0ff */
[----:B------:R-:W-:Y:S02]  /*1980*/  ISETP.GE.U32.AND P0, PT, R3, R12, PT ;  /* 0x0000000c0300720c */ /* 0x000fe40003f06070 */
[----:B------:R-:W-:Y:S01]  /*1990*/  LOP3.LUT R3, R13, R0, RZ, 0x3c, !PT ;  /* 0x000000000d037212 */ /* 0x000fe200078e3cff */
[----:B------:R-:W-:Y:S01]  /*19a0*/  @!P2 VIADD R2, R2, 0x1 ;  /* 0x000000010202a836 */ /* 0x000fe20000000000 */
[----:B------:R-:W-:Y:S02]  /*19b0*/  ISETP.NE.AND P2, PT, R0, RZ, PT ;  /* 0x000000ff0000720c */ /* 0x000fe40003f45270 */
[----:B------:R-:W-:Y:S01]  /*19c0*/  ISETP.GE.AND P1, PT, R3, RZ, PT ;  /* 0x000000ff0300720c */ /* 0x000fe20003f26270 */
[----:B------:R-:W-:-:S06]  /*19d0*/  IMAD R8, R14, R8, R11 ;  /* 0x000000080e087224 */ /* 0x000fcc00078e020b */
[----:B------:R-:W-:Y:S01]  /*19e0*/  @P0 IADD3 R2, PT, PT, R2, 0x1, RZ ;  /* 0x0000000102020810 */ /* 0x000fe20007ffe0ff */
[----:B------:R-:W-:-:S05]  /*19f0*/  IMAD R6, R15, R6, R8 ;  /* 0x000000060f067224 */ /* 0x000fca00078e0208 */
[----:B------:R-:W-:Y:S01]  /*1a00*/  @!P1 IMAD.MOV R2, RZ, RZ, -R2 ;  /* 0x000000ffff029224 */ /* 0x000fe200078e0a02 */
[----:B------:R-:W-:Y:S01]  /*1a10*/  @!P2 LOP3.LUT R2, RZ, R0, RZ, 0x33, !PT ;  /* 0x00000000ff02a212 */ /* 0x000fe200078e33ff */
[----:B------:R-:W-:-:S03]  /*1a20*/  IMAD R5, R16, R5, R6 ;  /* 0x0000000510057224 */ /* 0x000fc600078e0206 */
[----:B------:R-:W-:Y:S01]  /*1a30*/  IADD3 R3, PT, PT, -R2, RZ, RZ ;  /* 0x000000ff02037210 */ /* 0x000fe20007ffe1ff */
[----:B------:R-:W-:Y:S02]  /*1a40*/  VIADD R10, R10, 0x4 ;  /* 0x000000040a0a7836 */ /* 0x000fe40000000000 */
[----:B------:R-:W-:Y:S02]  /*1a50*/  IMAD R11, R2, R7, R5 ;  /* 0x00000007020b7224 */ /* 0x000fe400078e0205 */
[----:B------:R-:W-:-:S07]  /*1a60*/  IMAD R13, R0, R3, R13 ;  /* 0x00000003000d7224 */ /* 0x000fce00078e020d */
.L_x_4:
[----:B------:R-:W-:Y:S05]  /*1a70*/  BRA.U !UP1, `(.L_x_3) ;  /* 0x0000000509987547 */ /* 0x000fea000b800000 */
[----:B------:R-:W-:Y:S02]  /*1a80*/  UISETP.NE.AND UP0, UPT, UR5, 0x1, UPT ;  /* 0x000000010500788c */ /* 0x000fe4000bf05270 */
[----:B------:R-:W-:-:S04]  /*1a90*/  ULOP3.LUT UR4, UR4, 0x1, URZ, 0xc0, !UPT ;  /* 0x0000000104047892 */ /* 0x000fc8000f8ec0ff */
[----:B------:R-:W-:-:S03]  /*1aa0*/  UISETP.NE.U32.AND UP1, UPT, UR4, 0x1, UPT ;  /* 0x000000010400788c */ /* 0x000fc6000bf25070 */
[----:B------:R-:W-:Y:S08]  /*1ab0*/  BRA.U !UP0, `(.L_x_5) ;  /* 0x0000000508087547 */ /* 0x000ff0000b800000 */
[----:B------:R-:W0:Y:S08]  /*1ac0*/  LDC.64 R2, c[0x0][0x3a8] ;  /* 0x0000ea00ff027b82 */ /* 0x000e300000000a00 */
[----:B------:R-:W1:Y:S01]  /*1ad0*/  LDC.64 R14, c[0x0][0x390] ;  /* 0x0000e400ff0e7b82 */ /* 0x000e620000000a00 */
[----:B0-----:R-:W-:-:S05]  /*1ae0*/  IMAD.WIDE.U32 R16, R10, 0x4, R2 ;  /* 0x000000040a107825 */ /* 0x001fca00078e0002 */
[----:B------:R-:W2:Y:S04]  /*1af0*/  LDG.E.CONSTANT R0, desc[UR14][R16.64] ;  /* 0x0000000e10007981 */ /* 0x000ea8000c1e9900 */
[----:B------:R-:W3:Y:S01]  /*1b00*/  LDG.E.CONSTANT R2, desc[UR14][R16.64+0x4] ;  /* 0x0000040e10027981 */ /* 0x000ee2000c1e9900 */
[----:B-1----:R-:W-:-:S05]  /*1b10*/  IMAD.WIDE.U32 R14, R10, 0x4, R14 ;  /* 0x000000040a0e7825 */ /* 0x002fca00078e000e */
[----:B------:R-:W4:Y:S04]  /*1b20*/  LDG.E.CONSTANT R4, desc[UR14][R14.64] ;  /* 0x0000000e0e047981 */ /* 0x000f28000c1e9900 */
[----:B------:R0:W5:Y:S01]  /*1b30*/  LDG.E.CONSTANT R3, desc[UR14][R14.64+0x4] ;  /* 0x0000040e0e037981 */ /* 0x000162000c1e9900 */
[----:B------:R-:W-:Y:S01]  /*1b40*/  VIADD R10, R10, 0x2 ;  /* 0x000000020a0a7836 */ /* 0x000fe20000000000 */
[----:B0-----:R-:W-:Y:S02]  /*1b50*/  IABS R14, R13 ;  /* 0x0000000d000e7213 */ /* 0x001fe40000000000 */
[-C--:B--2---:R-:W-:Y:S02]  /*1b60*/  IABS R8, R0.reuse ;  /* 0x0000000000087213 */ /* 0x084fe40000000000 */
[----:B------:R-:W-:-:S02]  /*1b70*/  IABS R12, R0 ;  /* 0x00000000000c7213 */ /* 0x000fc40000000000 */
[----:B------:R-:W0:Y:S03]  /*1b80*/  I2F.RP R5, R8 ;  /* 0x0000000800057306 */ /* 0x000e260000209400 */
[----:B------:R-:W-:-:S05]  /*1b90*/  IMAD.MOV R15, RZ, RZ, -R12 ;  /* 0x000000ffff0f7224 */ /* 0x000fca00078e0a0c */
[----:B0-----:R-:W0:Y:S02]  /*1ba0*/  MUFU.RCP R5, R5 ;  /* 0x0000000500057308 */ /* 0x001e240000001000 */
[----:B0-----:R-:W-:Y:S02]  /*1bb0*/  IADD3 R6, PT, PT, R5, 0xffffffe, RZ ;  /* 0x0ffffffe05067810 */ /* 0x001fe40007ffe0ff */
[----:B---3--:R-:W-:-:S04]  /*1bc0*/  IABS R5, R2 ;  /* 0x0000000200057213 */ /* 0x008fc80000000000 */
[----:B------:R0:W1:Y:S08]  /*1bd0*/  F2I.FTZ.U32.TRUNC.NTZ R7, R6 ;  /* 0x0000000600077305 */ /* 0x000070000021f000 */
[----:B------:R-:W2:Y:S01]  /*1be0*/  I2F.RP R12, R5 ;  /* 0x00000005000c7306 */ /* 0x000ea20000209400 */
[----:B0-----:R-:W-:Y:S02]  /*1bf0*/  HFMA2 R6, -RZ, RZ, 0, 0 ;  /* 0x00000000ff067431 */ /* 0x001fe400000001ff */
[----:B-1----:R-:W-:-:S04]  /*1c00*/  IMAD.MOV R17, RZ, RZ, -R7 ;  /* 0x000000ffff117224 */ /* 0x002fc800078e0a07 */
[----:B------:R-:W-:-:S04]  /*1c10*/  IMAD R17, R17, R8, RZ ;  /* 0x0000000811117224 */ /* 0x000fc800078e02ff */
[----:B------:R-:W-:Y:S01]  /*1c20*/  IMAD.HI.U32 R7, R7, R17, R6 ;  /* 0x0000001107077227 */ /* 0x000fe200078e0006 */
[----:B--2---:R-:W0:Y:S05]  /*1c30*/  MUFU.RCP R12, R12 ;  /* 0x0000000c000c7308 */ /* 0x004e2a0000001000 */
[----:B------:R-:W-:-:S04]  /*1c40*/  IMAD.HI.U32 R6, R7, R14, RZ ;  /* 0x0000000e07067227 */ /* 0x000fc800078e00ff */
[----:B------:R-:W-:-:S05]  /*1c50*/  IMAD R7, R6, R15, R14 ;  /* 0x0000000f06077224 */ /* 0x000fca00078e020e */
[----:B------:R-:W-:-:S13]  /*1c60*/  ISETP.GT.U32.AND P2, PT, R8, R7, PT ;  /* 0x000000070800720c */ /* 0x000fda0003f44070 */
[-C--:B------:R-:W-:Y:S02]  /*1c70*/  @!P2 IADD3 R7, PT, PT, R7, -R8.reuse, RZ ;  /* 0x800000080707a210 */ /* 0x080fe40007ffe0ff */
[----:B------:R-:W-:Y:S02]  /*1c80*/  @!P2 IADD3 R6, PT, PT, R6, 0x1, RZ ;  /* 0x000000010606a810 */ /* 0x000fe40007ffe0ff */
[----:B------:R-:W-:Y:S02]  /*1c90*/  ISETP.GE.U32.AND P0, PT, R7, R8, PT ;  /* 0x000000080700720c */ /* 0x000fe40003f06070 */
[----:B------:R-:W-:Y:S02]  /*1ca0*/  LOP3.LUT R7, R13, R0, RZ, 0x3c, !PT ;  /* 0x000000000d077212 */ /* 0x000fe400078e3cff */
[----:B------:R-:W-:Y:S02]  /*1cb0*/  ISETP.NE.AND P2, PT, R0, RZ, PT ;  /* 0x000000ff0000720c */ /* 0x000fe40003f45270 */
[----:B------:R-:W-:Y:S01]  /*1cc0*/  ISETP.GE.AND P1, PT, R7, RZ, PT ;  /* 0x000000ff0700720c */ /* 0x000fe20003f26270 */
[----:B0-----:R-:W-:-:S06]  /*1cd0*/  VIADD R7, R12, 0xffffffe ;  /* 0x0ffffffe0c077836 */ /* 0x001fcc0000000000 */
[----:B------:R-:W-:Y:S01]  /*1ce0*/  @P0 VIADD R6, R6, 0x1 ;  /* 0x0000000106060836 */ /* 0x000fe20000000000 */
[----:B------:R-:W0:Y:S04]  /*1cf0*/  F2I.FTZ.U32.TRUNC.NTZ R7, R7 ;  /* 0x0000000700077305 */ /* 0x000e28000021f000 */
[----:B------:R-:W-:-:S05]  /*1d00*/  MOV R8, R6 ;  /* 0x0000000600087202 */ /* 0x000fca0000000f00 */
[----:B------:R-:W-:Y:S01]  /*1d10*/  @!P1 IMAD.MOV R8, RZ, RZ, -R8 ;  /* 0x000000ffff089224 */ /* 0x000fe200078e0a08 */
[----:B------:R-:W-:-:S05]  /*1d20*/  @!P2 LOP3.LUT R8, RZ, R0, RZ, 0x33, !PT ;  /* 0x00000000ff08a212 */ /* 0x000fca00078e33ff */
[----:B------:R-:W-:Y:S01]  /*1d30*/  IMAD.MOV R6, RZ, RZ, -R8 ;  /* 0x000000ffff067224 */ /* 0x000fe200078e0a08 */
[----:B0-----:R-:W-:Y:S01]  /*1d40*/  IADD3 R12, PT, PT, RZ, -R7, RZ ;  /* 0x80000007ff0c7210 */ /* 0x001fe20007ffe0ff */
[----:B----4-:R-:W-:Y:S02]  /*1d50*/  IMAD R4, R8, R4, R11 ;  /* 0x0000000408047224 */ /* 0x010fe400078e020b */
[----:B------:R-:W-:Y:S02]  /*1d60*/  IMAD R15, R0, R6, R13 ;  /* 0x00000006000f7224 */ /* 0x000fe400078e020d */
[----:B------:R-:W-:Y:S02]  /*1d70*/  HFMA2 R6, -RZ, RZ, 0, 0 ;  /* 0x00000000ff067431 */ /* 0x000fe400000001ff */
[----:B------:R-:W-:Y:S01]  /*1d80*/  IMAD R13, R12, R5, RZ ;  /* 0x000000050c0d7224 */ /* 0x000fe200078e02ff */
[----:B------:R-:W-:Y:S02]  /*1d90*/  IABS R12, R2 ;  /* 0x00000002000c7213 */ /* 0x000fe40000000000 */
[----:B------:R-:W-:-:S03]  /*1da0*/  IABS R0, R15 ;  /* 0x0000000f00007213 */ /* 0x000fc60000000000 */
[----:B------:R-:W-:Y:S02]  /*1db0*/  IMAD.MOV R12, RZ, RZ, -R12 ;  /* 0x000000ffff0c7224 */ /* 0x000fe400078e0a0c */
[----:B------:R-:W-:Y:S01]  /*1dc0*/  IMAD.HI.U32 R6, R7, R13, R6 ;  /* 0x0000000d07067227 */ /* 0x000fe200078e0006 */
[----:B------:R-:W-:-:S03]  /*1dd0*/  MOV R7, R0 ;  /* 0x0000000000077202 */ /* 0x000fc60000000f00 */
[----:B------:R-:W-:Y:S02]  /*1de0*/  IMAD.MOV.U32 R0, RZ, RZ, R12 ;  /* 0x000000ffff007224 */ /* 0x000fe400078e000c */
[----:B------:R-:W-:-:S04]  /*1df0*/  IMAD.HI.U32 R6, R6, R7, RZ ;  /* 0x0000000706067227 */ /* 0x000fc800078e00ff */
[----:B------:R-:W-:-:S05]  /*1e00*/  IMAD R0, R6, R0, R7 ;  /* 0x0000000006007224 */ /* 0x000fca00078e0207 */
[----:B------:R-:W-:-:S13]  /*1e10*/  ISETP.GT.U32.AND P2, PT, R5, R0, PT ;  /* 0x000000000500720c */ /* 0x000fda0003f44070 */
[-C--:B------:R-:W-:Y:S01]  /*1e20*/  @!P2 IADD3 R0, PT, PT, R0, -R5.reuse, RZ ;  /* 0x800000050000a210 */ /* 0x080fe20007ffe0ff */
[----:B------:R-:W-:Y:S01]  /*1e30*/  @!P2 VIADD R6, R6, 0x1 ;  /* 0x000000010606a836 */ /* 0x000fe20000000000 */
[----:B------:R-:W-:Y:S02]  /*1e40*/  ISETP.NE.AND P2, PT, R2, RZ, PT ;  /* 0x000000ff0200720c */ /* 0x000fe40003f45270 */
[----:B------:R-:W-:Y:S02]  /*1e50*/  ISETP.GE.U32.AND P0, PT, R0, R5, PT ;  /* 0x000000050000720c */ /* 0x000fe40003f06070 */
[----:B------:R-:W-:-:S04]  /*1e60*/  LOP3.LUT R0, R15, R2, RZ, 0x3c, !PT ;  /* 0x000000020f007212 */ /* 0x000fc800078e3cff */
[----:B------:R-:W-:-:S07]  /*1e70*/  ISETP.GE.AND P1, PT, R0, RZ, PT ;  /* 0x000000ff0000720c */ /* 0x000fce0003f26270 */
[----:B------:R-:W-:-:S06]  /*1e80*/  @P0 IADD3 R6, PT, PT, R6, 0x1, RZ ;  /* 0x0000000106060810 */ /* 0x000fcc0007ffe0ff */
[----:B------:R-:W-:Y:S01]  /*1e90*/  @!P1 IMAD.MOV R6, RZ, RZ, -R6 ;  /* 0x000000ffff069224 */ /* 0x000fe200078e0a06 */
[----:B------:R-:W-:-:S04]  /*1ea0*/  @!P2 LOP3.LUT R6, RZ, R2, RZ, 0x33, !PT ;  /* 0x00000002ff06a212 */ /* 0x000fc800078e33ff */
[C---:B------:R-:W-:Y:S01]  /*1eb0*/  IADD3 R13, PT, PT, -R6.reuse, RZ, RZ ;  /* 0x000000ff060d7210 */ /* 0x040fe20007ffe1ff */
[----:B-----5:R-:W-:-:S04]  /*1ec0*/  IMAD R11, R6, R3, R4 ;  /* 0x00000003060b7224 */ /* 0x020fc800078e0204 */
[----:B------:R-:W-:-:S07]  /*1ed0*/  IMAD R13, R2, R13, R15 ;  /* 0x0000000d020d7224 */ /* 0x000fce00078e020f */
.L_x_5:
[----:B------:R-:W-:Y:S05]  /*1ee0*/  BRA.U UP1, `(.L_x_3) ;  /* 0x00000001017c7547 */ /* 0x000fea000b800000 */
[----:B------:R-:W0:Y:S08]  /*1ef0*/  LDC.64 R2, c[0x0][0x3a8] ;  /* 0x0000ea00ff027b82 */ /* 0x000e300000000a00 */
[----:B------:R-:W1:Y:S01]  /*1f00*/  LDC.64 R4, c[0x0][0x390] ;  /* 0x0000e400ff047b82 */ /* 0x000e620000000a00 */
[----:B0-----:R-:W-:-:S05]  /*1f10*/  IMAD.WIDE.U32 R2, R10, 0x4, R2 ;  /* 0x000000040a027825 */ /* 0x001fca00078e0002 */
[----:B------:R-:W2:Y:S01]  /*1f20*/  LDG.E.CONSTANT R0, desc[UR14][R2.64] ;  /* 0x0000000e02007981 */ /* 0x000ea2000c1e9900 */
[----:B-1----:R-:W-:-:S06]  /*1f30*/  IMAD.WIDE.U32 R4, R10, 0x4, R4 ;  /* 0x000000040a047825 */ /* 0x002fcc00078e0004 */
[----:B------:R0:W3:Y:S01]  /*1f40*/  LDG.E.CONSTANT R4, desc[UR14][R4.64] ;  /* 0x0000000e04047981 */ /* 0x0000e2000c1e9900 */
[-C--:B--2---:R-:W-:Y:S02]  /*1f50*/  IABS R15, R0.reuse ;  /* 0x00000000000f7213 */ /* 0x084fe40000000000 */
[----:B0-----:R-:W-:Y:S02]  /*1f60*/  IABS R5, R0 ;  /* 0x0000000000057213 */ /* 0x001fe40000000000 */
[----:B------:R-:W0:Y:S08]  /*1f70*/  I2F.RP R8, R15 ;  /* 0x0000000f00087306 */ /* 0x000e300000209400 */
[----:B0-----:R-:W0:Y:S02]  /*1f80*/  MUFU.RCP R8, R8 ;  /* 0x0000000800087308 */ /* 0x001e240000001000 */
[----:B0-----:R-:W-:-:S06]  /*1f90*/  IADD3 R6, PT, PT, R8, 0xffffffe, RZ ;  /* 0x0ffffffe08067810 */ /* 0x001fcc0007ffe0ff */
[----:B------:R0:W1:Y:S02]  /*1fa0*/  F2I.FTZ.U32.TRUNC.NTZ R7, R6 ;  /* 0x0000000600077305 */ /* 0x000064000021f000 */
[----:B0-----:R-:W-:Y:S02]  /*1fb0*/  HFMA2 R6, -RZ, RZ, 0, 0 ;  /* 0x00000000ff067431 */ /* 0x001fe400000001ff */
[----:B-1----:R-:W-:-:S04]  /*1fc0*/  IMAD.MOV R2, RZ, RZ, -R7 ;  /* 0x000000ffff027224 */ /* 0x002fc800078e0a07 */
[----:B------:R-:W-:Y:S01]  /*1fd0*/  IMAD R3, R2, R15, RZ ;  /* 0x0000000f02037224 */ /* 0x000fe200078e02ff */
[----:B------:R-:W-:Y:S02]  /*1fe0*/  IABS R2, R13 ;  /* 0x0000000d00027213 */ /* 0x000fe40000000000 */
[----:B------:R-:W-:Y:S01]  /*1ff0*/  LOP3.LUT R13, R13, R0, RZ, 0x3c, !PT ;  /* 0x000000000d0d7212 */ /* 0x000fe200078e3cff */
[----:B------:R-:W-:-:S03]  /*2000*/  IMAD.HI.U32 R7, R7, R3, R6 ;  /* 0x0000000307077227 */ /* 0x000fc600078e0006 */
[----:B------:R-:W-:Y:S01]  /*2010*/  ISETP.GE.AND P1, PT, R13, RZ, PT ;  /* 0x000000ff0d00720c */ /* 0x000fe20003f26270 */
[----:B------:R-:W-:Y:S02]  /*2020*/  IMAD.MOV R3, RZ, RZ, -R5 ;  /* 0x000000ffff037224 */ /* 0x000fe400078e0a05 */
[----:B------:R-:W-:-:S04]  /*2030*/  IMAD.HI.U32 R7, R7, R2, RZ ;  /* 0x0000000207077227 */ /* 0x000fc800078e00ff */
[----:B------:R-:W-:-:S05]  /*2040*/  IMAD R2, R7, R3, R2 ;  /* 0x0000000307027224 */ /* 0x000fca00078e0202 */
[----:B------:R-:W-:-:S13]  /*2050*/  ISETP.GT.U32.AND P2, PT, R15, R2, PT ;  /* 0x000000020f00720c */ /* 0x000fda0003f44070 */
[-C--:B------:R-:W-:Y:S01]  /*2060*/  @!P2 IADD3 R2, PT, PT, R2, -R15.reuse, RZ ;  /* 0x8000000f0202a210 */ /* 0x080fe20007ffe0ff */
[----:B------:R-:W-:Y:S01]  /*2070*/  @!P2 VIADD R7, R7, 0x1 ;  /* 0x000000010707a836 */ /* 0x000fe20000000000 */
[----:B------:R-:W-:Y:S02]  /*2080*/  ISETP.NE.AND P2, PT, R0, RZ, PT ;  /* 0x000000ff0000720c */ /* 0x000fe40003f45270 */
[----:B------:R-:W-:-:S13]  /*2090*/  ISETP.GE.U32.AND P0, PT, R2, R15, PT ;  /* 0x0000000f0200720c */ /* 0x000fda0003f06070 */
[----:B------:R-:W-:-:S05]  /*20a0*/  @P0 IADD3 R7, PT, PT, R7, 0x1, RZ ;  /* 0x0000000107070810 */ /* 0x000fca0007ffe0ff */
[----:B------:R-:W-:Y:S01]  /*20b0*/  @!P1 IMAD.MOV R7, RZ, RZ, -R7 ;  /* 0x000000ffff079224 */ /* 0x000fe200078e0a07 */
[----:B------:R-:W-:-:S05]  /*20c0*/  @!P2 LOP3.LUT R7, RZ, R0, RZ, 0x33, !PT ;  /* 0x00000000ff07a212 */ /* 0x000fca00078e33ff */
[----:B---3--:R-:W-:-:S07]  /*20d0*/  IMAD R11, R7, R4, R11 ;  /* 0x00000004070b7224 */ /* 0x008fce00078e020b */
.L_x_3:
[----:B------:R-:W-:Y:S02]  /*20e0*/  SHF.R.S32.HI R3, RZ, 0x1f, R11 ;  /* 0x0000001fff037819 */ /* 0x000fe4000001140b */
[----:B------:R-:W-:-:S07]  /*20f0*/  MOV R2, R11 ;  /* 0x0000000b00027202 */ /* 0x000fce0000000f00 */
.L_x_0:
[----:B------:R-:W0:Y:S01]  /*2100*/  LDC.64 R4, c[0x0][0x380] ;  /* 0x0000e000ff047b82 */ /* 0x000e220000000a00 */
[----:B------:R-:W1:Y:S01]  /*2110*/  LDCU.64 UR4, c[0x0][0x388] ;  /* 0x00007100ff0477ac */ /* 0x000e620008000a00 */
[----:B0-----:R-:W-:-:S06]  /*2120*/  IMAD.WIDE R4, R9, 0x4, R4 ;  /* 0x0000000409047825 */ /* 0x001fcc00078e0204 */
[----:B------:R-:W2:Y:S01]  /*2130*/  LDG.E R5, desc[UR14][R4.64] ;  /* 0x0000000e04057981 */ /* 0x000ea2000c1e1900 */
[----:B-1----:R-:W-:-:S04]  /*2140*/  LEA R6, P0, R2, UR4, 0x2 ;  /* 0x0000000402067c11 */ /* 0x002fc8000f8010ff */
[----:B------:R-:W-:-:S05]  /*2150*/  LEA.HI.X R7, R2, UR5, R3, 0x2, P0 ;  /* 0x0000000502077c11 */ /* 0x000fca00080f1403 */
[----:B--2---:R-:W-:Y:S01]  /*2160*/  STG.E desc[UR14][R6.64], R5 ;  /* 0x0000000506007986 */ /* 0x004fe2000c10190e */
[----:B------:R-:W-:Y:S05]  /*2170*/  EXIT ;  /* 0x000000000000794d */ /* 0x000fea0003800000 */
.L_x_6:
[----:B------:R-:W-:-:S00]  /*2180*/  BRA `(.L_x_6) ;  /* 0xfffffffc00fc7947 */ /* 0x000fc0000383ffff */
[----:B------:R-:W-:-:S00]  /*2190*/  NOP ;  /* 0x0000000000007918 */ /* 0x000fc00000000000 */
        /* <DEDUP_REMOVED lines=14> */
.L_x_7:


//--------------------- .nv.shared.reserved.0     --------------------------
	.section	.nv.shared.reserved.0,"aw",@nobits
	.weak		__nv_reservedSMEM_offset_0_alias
	.size		__nv_reservedSMEM_offset_0_alias, 0, 64
	.other		__nv_reservedSMEM_offset_0_alias,@"STO_CUDA_RESERVED_SHARED STV_DEFAULT"
__nv_reservedSMEM_offset_0_alias:
	.zero		0
	.zero		64


//--------------------- .nv.constant0._Z9TransposePiS_PKiiiS1_S1_i --------------------------
	.section	.nv.constant0._Z9TransposePiS_PKiiiS1_S1_i,"a",@progbits
	.sectionflags	@""
	.align	4
.nv.constant0._Z9TransposePiS_PKiiiS1_S1_i:
	.zero		948


//--------------------- SYMBOLS --------------------------

	.type		.nv.reservedSmem.offset0,@object
	.size		.nv.reservedSmem.offset0,0x4
